	.target	sm_90a

	.elftype	@"ET_EXEC"


//--------------------- .note.nv.tkinfo           --------------------------
	.section	.note.nv.tkinfo,"",@"SHT_NOTE"
	.sectionflags	@"SHF_NOTE_NV_TKINFO"
	.tkinfo
        /*0018*/ 	.word	0x00000002
        /*0030*/ 	.string	""
        /*0030*/ 	.string	"ptxas"
        /*0030*/ 	.string	"Cuda compilation tools, release 13.0, V13.0.88"
        /*0030*/ 	.string	"Build cuda_13.0.r13.0/compiler.36424714_0"
        /*0030*/ 	.string	"-arch sm_90a -m 64 "



//--------------------- .note.nv.cuinfo           --------------------------
	.section	.note.nv.cuinfo,"",@"SHT_NOTE"
	.sectionflags	@"SHF_NOTE_NV_CUINFO"
        /*0018*/ 	.short	0x0002
        /*001a*/ 	.short	0x005a
        /*001c*/ 	.short	0x0082
	.zero		2


//--------------------- .nv.info                  --------------------------
	.section	.nv.info,"",@"SHT_CUDA_INFO"
	.align	4


	//----- nvinfo : EIATTR_REGCOUNT
	.align		4
        /*0000*/ 	.byte	0x04, 0x2f
        /*0002*/ 	.short	(.L_15 - .L_14)
	.align		4
.L_14:
        /*0004*/ 	.word	index@(_ZN7cutlass13device_kernelINS_4gemm6kernel13GemmUniversalIN4cute5tupleIJiiiiEEENS1_10collective13CollectiveMmaINS1_34MainloopSm90TmaGmmaWarpSpecializedILi16ENS5_IJNS4_1CILi2EEENSA_ILi1EEESC_EEENS1_32KernelTmaWarpSpecializedPingpongEEENS5_IJNSA_ILi64EEENSA_ILi384EEENSA_ILi16EEEEEENS_6half_tENS5_IJlSC_lEEESK_SL_NS4_8TiledMMAINS4_8MMA_AtomIJNS4_4SM904GMMA26MMA_64x192x16_F32F16F16_SSILNSP_5MajorE0ELSR_0ELNSP_7ScaleInE1ELSS_1EEEEEENS4_6LayoutINS5_IJSC_SC_SC_EEENS5_IJNSA_ILi0EEESX_SX_EEEEENS5_IJNS4_10UnderscoreES10_S10_EEEEENS4_13SM90_TMA_LOADENS4_14ComposedLayoutINS4_7SwizzleILi1ELi4ELi3EEENS4_18smem_ptr_flag_bitsILi16EEENSV_INS5_IJNSA_ILi8EEESI_EEENS5_IJSI_SC_EEEEEEEvNS4_8identityENS4_23SM90_TMA_LOAD_MULTICASTES1D_vS1E_EENS_8epilogue10collective6detail29Sm90TmaWarpSpecializedAdapterINS1I_15DefaultEpilogueISK_SL_SL_NS1H_6thread17LinearCombinationISK_Li1EffLNS1M_9ScaleType4KindE0ELNS_15FloatRoundStyleE2ESK_EENS1_15EpilogueDefaultEEEEEvvEEEEvNT_6ParamsE)
        /*0008*/ 	.word	0x000000a8


	//----- nvinfo : EIATTR_FRAME_SIZE
	.align		4
.L_15:
        /*000c*/ 	.byte	0x04, 0x11
        /*000e*/ 	.short	(.L_17 - .L_16)
	.align		4
.L_16:
        /*0010*/ 	.word	index@(_ZN7cutlass13device_kernelINS_4gemm6kernel13GemmUniversalIN4cute5tupleIJiiiiEEENS1_10collective13CollectiveMmaINS1_34MainloopSm90TmaGmmaWarpSpecializedILi16ENS5_IJNS4_1CILi2EEENSA_ILi1EEESC_EEENS1_32KernelTmaWarpSpecializedPingpongEEENS5_IJNSA_ILi64EEENSA_ILi384EEENSA_ILi16EEEEEENS_6half_tENS5_IJlSC_lEEESK_SL_NS4_8TiledMMAINS4_8MMA_AtomIJNS4_4SM904GMMA26MMA_64x192x16_F32F16F16_SSILNSP_5MajorE0ELSR_0ELNSP_7ScaleInE1ELSS_1EEEEEENS4_6LayoutINS5_IJSC_SC_SC_EEENS5_IJNSA_ILi0EEESX_SX_EEEEENS5_IJNS4_10UnderscoreES10_S10_EEEEENS4_13SM90_TMA_LOADENS4_14ComposedLayoutINS4_7SwizzleILi1ELi4ELi3EEENS4_18smem_ptr_flag_bitsILi16EEENSV_INS5_IJNSA_ILi8EEESI_EEENS5_IJSI_SC_EEEEEEEvNS4_8identityENS4_23SM90_TMA_LOAD_MULTICASTES1D_vS1E_EENS_8epilogue10collective6detail29Sm90TmaWarpSpecializedAdapterINS1I_15DefaultEpilogueISK_SL_SL_NS1H_6thread17LinearCombinationISK_Li1EffLNS1M_9ScaleType4KindE0ELNS_15FloatRoundStyleE2ESK_EENS1_15EpilogueDefaultEEEEEvvEEEEvNT_6ParamsE)
        /*0014*/ 	.word	0x00000008


	//----- nvinfo : EIATTR_MIN_STACK_SIZE
	.align		4
.L_17:
        /*0018*/ 	.byte	0x04, 0x12
        /*001a*/ 	.short	(.L_19 - .L_18)
	.align		4
.L_18:
        /*001c*/ 	.word	index@(_ZN7cutlass13device_kernelINS_4gemm6kernel13GemmUniversalIN4cute5tupleIJiiiiEEENS1_10collective13CollectiveMmaINS1_34MainloopSm90TmaGmmaWarpSpecializedILi16ENS5_IJNS4_1CILi2EEENSA_ILi1EEESC_EEENS1_32KernelTmaWarpSpecializedPingpongEEENS5_IJNSA_ILi64EEENSA_ILi384EEENSA_ILi16EEEEEENS_6half_tENS5_IJlSC_lEEESK_SL_NS4_8TiledMMAINS4_8MMA_AtomIJNS4_4SM904GMMA26MMA_64x192x16_F32F16F16_SSILNSP_5MajorE0ELSR_0ELNSP_7ScaleInE1ELSS_1EEEEEENS4_6LayoutINS5_IJSC_SC_SC_EEENS5_IJNSA_ILi0EEESX_SX_EEEEENS5_IJNS4_10UnderscoreES10_S10_EEEEENS4_13SM90_TMA_LOADENS4_14ComposedLayoutINS4_7SwizzleILi1ELi4ELi3EEENS4_18smem_ptr_flag_bitsILi16EEENSV_INS5_IJNSA_ILi8EEESI_EEENS5_IJSI_SC_EEEEEEEvNS4_8identityENS4_23SM90_TMA_LOAD_MULTICASTES1D_vS1E_EENS_8epilogue10collective6detail29Sm90TmaWarpSpecializedAdapterINS1I_15DefaultEpilogueISK_SL_SL_NS1H_6thread17LinearCombinationISK_Li1EffLNS1M_9ScaleType4KindE0ELNS_15FloatRoundStyleE2ESK_EENS1_15EpilogueDefaultEEEEEvvEEEEvNT_6ParamsE)
        /*0020*/ 	.word	0x00000008
.L_19:


//--------------------- .nv.compat                --------------------------
	.section	.nv.compat,"",@"SHT_CUDA_COMPAT_INFO"
	.align	4
        /*0000*/ 	.byte	0x02, 0x09, 0x01, 0x00, 0x02, 0x02, 0x04, 0x00, 0x02, 0x05, 0x05, 0x00, 0x03, 0x07, 0x01, 0x01
        /*0010*/ 	.byte	0x02, 0x03, 0x01, 0x00, 0x02, 0x06, 0x01, 0x00, 0x04, 0x0b, 0x08, 0x00, 0x00, 0x00, 0x00, 0x00
        /*0020*/ 	.byte	0x00, 0x00, 0x00, 0x00


//--------------------- .nv.info._ZN7cutlass13device_kernelINS_4gemm6kernel13GemmUniversalIN4cute5tupleIJiiiiEEENS1_10collective13CollectiveMmaINS1_34MainloopSm90TmaGmmaWarpSpecializedILi16ENS5_IJNS4_1CILi2EEENSA_ILi1EEESC_EEENS1_32KernelTmaWarpSpecializedPingpongEEENS5_IJNSA_ILi64EEENSA_ILi384EEENSA_ILi16EEEEEENS_6half_tENS5_IJlSC_lEEESK_SL_NS4_8TiledMMAINS4_8MMA_AtomIJNS4_4SM904GMMA26MMA_64x192x16_F32F16F16_SSILNSP_5MajorE0ELSR_0ELNSP_7ScaleInE1ELSS_1EEEEEENS4_6LayoutINS5_IJSC_SC_SC_EEENS5_IJNSA_ILi0EEESX_SX_EEEEENS5_IJNS4_10UnderscoreES10_S10_EEEEENS4_13SM90_TMA_LOADENS4_14ComposedLayoutINS4_7SwizzleILi1ELi4ELi3EEENS4_18smem_ptr_flag_bitsILi16EEENSV_INS5_IJNSA_ILi8EEESI_EEENS5_IJSI_SC_EEEEEEEvNS4_8identityENS4_23SM90_TMA_LOAD_MULTICASTES1D_vS1E_EENS_8epilogue10collective6detail29Sm90TmaWarpSpecializedAdapterINS1I_15DefaultEpilogueISK_SL_SL_NS1H_6thread17LinearCombinationISK_Li1EffLNS1M_9ScaleType4KindE0ELNS_15FloatRoundStyleE2ESK_EENS1_15EpilogueDefaultEEEEEvvEEEEvNT_6ParamsE --------------------------
	.section	.nv.info._ZN7cutlass13device_kernelINS_4gemm6kernel13GemmUniversalIN4cute5tupleIJiiiiEEENS1_10collective13CollectiveMmaINS1_34MainloopSm90TmaGmmaWarpSpecializedILi16ENS5_IJNS4_1CILi2EEENSA_ILi1EEESC_EEENS1_32KernelTmaWarpSpecializedPingpongEEENS5_IJNSA_ILi64EEENSA_ILi384EEENSA_ILi16EEEEEENS_6half_tENS5_IJlSC_lEEESK_SL_NS4_8TiledMMAINS4_8MMA_AtomIJNS4_4SM904GMMA26MMA_64x192x16_F32F16F16_SSILNSP_5MajorE0ELSR_0ELNSP_7ScaleInE1ELSS_1EEEEEENS4_6LayoutINS5_IJSC_SC_SC_EEENS5_IJNSA_ILi0EEESX_SX_EEEEENS5_IJNS4_10UnderscoreES10_S10_EEEEENS4_13SM90_TMA_LOADENS4_14ComposedLayoutINS4_7SwizzleILi1ELi4ELi3EEENS4_18smem_ptr_flag_bitsILi16EEENSV_INS5_IJNSA_ILi8EEESI_EEENS5_IJSI_SC_EEEEEEEvNS4_8identityENS4_23SM90_TMA_LOAD_MULTICASTES1D_vS1E_EENS_8epilogue10collective6detail29Sm90TmaWarpSpecializedAdapterINS1I_15DefaultEpilogueISK_SL_SL_NS1H_6thread17LinearCombinationISK_Li1EffLNS1M_9ScaleType4KindE0ELNS_15FloatRoundStyleE2ESK_EENS1_15EpilogueDefaultEEEEEvvEEEEvNT_6ParamsE,"",@"SHT_CUDA_INFO"
	.sectionflags	@""
	.align	4


	//----- nvinfo : EIATTR_CUDA_API_VERSION
	.align		4
        /*0000*/ 	.byte	0x04, 0x37
        /*0002*/ 	.short	(.L_21 - .L_20)
.L_20:
        /*0004*/ 	.word	0x00000082


	//----- nvinfo : EIATTR_KPARAM_INFO
	.align		4
.L_21:
        /*0008*/ 	.byte	0x04, 0x17
        /*000a*/ 	.short	(.L_23 - .L_22)
.L_22:
        /*000c*/ 	.word	0x00000000
        /*0010*/ 	.short	0x0000
        /*0012*/ 	.short	0x0070
        /*0014*/ 	.byte	0x00, 0xf0, 0x01, 0x10


	//----- nvinfo : EIATTR_SPARSE_MMA_MASK
	.align		4
.L_23:
        /*0018*/ 	.byte	0x03, 0x50
        /*001a*/ 	.short	0x0000


	//----- nvinfo : EIATTR_MAXREG_COUNT
	.align		4
        /*001c*/ 	.byte	0x03, 0x1b
        /*001e*/ 	.short	0x00a8


	//----- nvinfo : EIATTR_NUM_BARRIERS
	.align		4
        /*0020*/ 	.byte	0x02, 0x4c
        /*0022*/ 	.byte	0x01
	.zero		1


	//----- nvinfo : EIATTR_EXTERNS
	.align		4
        /*0024*/ 	.byte	0x04, 0x0f
        /*0026*/ 	.short	(.L_25 - .L_24)


	//   ....[0]....
	.align		4
.L_24:
        /*0028*/ 	.word	index@(__assertfail)


	//----- nvinfo : EIATTR_ANNOTATIONS
	.align		4
.L_25:
        /*002c*/ 	.byte	0x04, 0x55
        /*002e*/ 	.short	(.L_27 - .L_26)


	//   ....[0]....
.L_26:
        /*0030*/ 	.word	0x00000001
        /*0034*/ 	.byte	0x00, 0x10, 0x00, 0x00, 0x01, 0x00, 0x00, 0x00, 0x30, 0x10, 0x00, 0x00, 0x01, 0x00, 0x00, 0x00
        /*0044*/ 	.byte	0xb0, 0x15, 0x00, 0x00, 0x01, 0x00, 0x00, 0x00, 0xc0, 0x15, 0x00, 0x00, 0x01, 0x00, 0x00, 0x00
        /*0054*/ 	.byte	0xf0, 0x22, 0x00, 0x00, 0x01, 0x00, 0x00, 0x00, 0x20, 0x23, 0x00, 0x00, 0x01, 0x00, 0x00, 0x00
        /*0064*/ 	.byte	0x90, 0xf9, 0x00, 0x00, 0x01, 0x00, 0x00, 0x00, 0xc0, 0xf9, 0x00, 0x00, 0x01, 0x00, 0x00, 0x00
        /*0074*/ 	.byte	0x10, 0x00, 0x01, 0x00, 0x01, 0x00, 0x00, 0x00, 0x20, 0x00, 0x01, 0x00, 0x01, 0x00, 0x00, 0x00
        /*0084*/ 	.byte	0x90, 0x02, 0x01, 0x00, 0x01, 0x00, 0x00, 0x00, 0xa0, 0x02, 0x01, 0x00, 0x01, 0x00, 0x00, 0x00
        /*0094*/ 	.byte	0xc0, 0x07, 0x01, 0x00, 0x01, 0x00, 0x00, 0x00, 0x20, 0x08, 0x01, 0x00, 0x01, 0x00, 0x00, 0x00
        /*00a4*/ 	.byte	0xc0, 0x0d, 0x01, 0x00, 0x01, 0x00, 0x00, 0x00, 0xd0, 0x0d, 0x01, 0x00


	//----- nvinfo : EIATTR_MERCURY_ISA_VERSION
	.align		4
.L_27:
        /*00b0*/ 	.byte	0x03, 0x5f
        /*00b2*/ 	.short	0x0101


	//----- nvinfo : EIATTR_INT_WARP_WIDE_INSTR_OFFSETS
	.align		4
        /*00b4*/ 	.byte	0x04, 0x31
        /*00b6*/ 	.short	(.L_29 - .L_28)


	//   ....[0]....
.L_28:
        /*00b8*/ 	.word	0x00000790


	//   ....[1]....
        /*00bc*/ 	.word	0x000007d0


	//   ....[2]....
        /*00c0*/ 	.word	0x00000860


	//   ....[3]....
        /*00c4*/ 	.word	0x00000870


	//   ....[4]....
        /*00c8*/ 	.word	0x00000890


	//   ....[5]....
        /*00cc*/ 	.word	0x000008b0


	//   ....[6]....
        /*00d0*/ 	.word	0x000009a0


	//   ....[7]....
        /*00d4*/ 	.word	0x000009c0


	//   ....[8]....
        /*00d8*/ 	.word	0x00002120


	//----- nvinfo : EIATTR_COOP_GROUP_MASK_REGIDS
	.align		4
.L_29:
        /*00dc*/ 	.byte	0x04, 0x29
        /*00de*/ 	.short	(.L_31 - .L_30)


	//   ....[0]....
.L_30:
        /*00e0*/ 	.word	0xffffffff


	//   ....[1]....
        /*00e4*/ 	.word	0xffffffff


	//   ....[2]....
        /*00e8*/ 	.word	0xffffffff


	//   ....[3]....
        /*00ec*/ 	.word	0xffffffff


	//   ....[4]....
        /*00f0*/ 	.word	0xffffffff


	//   ....[5]....
        /*00f4*/ 	.word	0xffffffff


	//   ....[6]....
        /*00f8*/ 	.word	0xffffffff


	//----- nvinfo : EIATTR_COOP_GROUP_INSTR_OFFSETS
	.align		4
.L_31:
        /*00fc*/ 	.byte	0x04, 0x28
        /*00fe*/ 	.short	(.L_33 - .L_32)


	//   ....[0]....
.L_32:
        /*0100*/ 	.word	0x00000070


	//   ....[1]....
        /*0104*/ 	.word	0x00000090


	//   ....[2]....
        /*0108*/ 	.word	0x00000190


	//   ....[3]....
        /*010c*/ 	.word	0x00000570


	//   ....[4]....
        /*0110*/ 	.word	0x000005c0


	//   ....[5]....
        /*0114*/ 	.word	0x00000620


	//   ....[6]....
        /*0118*/ 	.word	0x00000b50


	//----- nvinfo : EIATTR_REG_RECONFIG
	.align		4
.L_33:
        /*011c*/ 	.byte	0x01, 0x54
	.zero		2


	//----- nvinfo : EIATTR_SYSCALL_OFFSETS
	.align		4
        /*0120*/ 	.byte	0x04, 0x46
        /*0122*/ 	.short	(.L_35 - .L_34)


	//   ....[0]....
.L_34:
        /*0124*/ 	.word	0x00001ad0


	//----- nvinfo : EIATTR_MBARRIER_INSTR_OFFSETS
	.align		4
.L_35:
        /*0128*/ 	.byte	0x04, 0x39
        /*012a*/ 	.short	(.L_37 - .L_36)


	//   ....[0]....
.L_36:
        /*012c*/ 	.word	0x00000330
        /*0130*/ 	.word	0x000000ff
        /*0134*/ 	.word	0x00000000
        /*0138*/ 	.short	0x0100
        /*013a*/ 	.byte	0x07
	.zero		1


	//   ....[1]....
        /*013c*/ 	.word	0x00000340
        /*0140*/ 	.word	0x000000ff
        /*0144*/ 	.word	0x00000080
        /*0148*/ 	.short	0x0100
        /*014a*/ 	.byte	0x07
	.zero		1


	//   ....[2]....
        /*014c*/ 	.word	0x00000350
        /*0150*/ 	.word	0x000000ff
        /*0154*/ 	.word	0x00000008
        /*0158*/ 	.short	0x0100
        /*015a*/ 	.byte	0x07
	.zero		1


	//   ....[3]....
        /*015c*/ 	.word	0x00000360
        /*0160*/ 	.word	0x000000ff
        /*0164*/ 	.word	0x00000088
        /*0168*/ 	.short	0x0100
        /*016a*/ 	.byte	0x07
	.zero		1


	//   ....[4]....
        /*016c*/ 	.word	0x00000370
        /*0170*/ 	.word	0x000000ff
        /*0174*/ 	.word	0x00000010
        /*0178*/ 	.short	0x0100
        /*017a*/ 	.byte	0x07
	.zero		1


	//   ....[5]....
        /*017c*/ 	.word	0x00000380
        /*0180*/ 	.word	0x000000ff
        /*0184*/ 	.word	0x00000090
        /*0188*/ 	.short	0x0100
        /*018a*/ 	.byte	0x07
	.zero		1


	//   ....[6]....
        /*018c*/ 	.word	0x00000390
        /*0190*/ 	.word	0x000000ff
        /*0194*/ 	.word	0x00000018
        /*0198*/ 	.short	0x0100
        /*019a*/ 	.byte	0x07
	.zero		1


	//   ....[7]....
        /*019c*/ 	.word	0x000003a0
        /*01a0*/ 	.word	0x000000ff
        /*01a4*/ 	.word	0x00000098
        /*01a8*/ 	.short	0x0100
        /*01aa*/ 	.byte	0x07
	.zero		1


	//   ....[8]....
        /*01ac*/ 	.word	0x000003b0
        /*01b0*/ 	.word	0x000000ff
        /*01b4*/ 	.word	0x00000020
        /*01b8*/ 	.short	0x0100
        /*01ba*/ 	.byte	0x07
	.zero		1


	//   ....[9]....
        /*01bc*/ 	.word	0x000003c0
        /*01c0*/ 	.word	0x000000ff
        /*01c4*/ 	.word	0x000000a0
        /*01c8*/ 	.short	0x0100
        /*01ca*/ 	.byte	0x07
	.zero		1


	//   ....[10]....
        /*01cc*/ 	.word	0x000003d0
        /*01d0*/ 	.word	0x000000ff
        /*01d4*/ 	.word	0x00000028
        /*01d8*/ 	.short	0x0100
        /*01da*/ 	.byte	0x07
	.zero		1


	//   ....[11]....
        /*01dc*/ 	.word	0x000003e0
        /*01e0*/ 	.word	0x000000ff
        /*01e4*/ 	.word	0x000000a8
        /*01e8*/ 	.short	0x0100
        /*01ea*/ 	.byte	0x07
	.zero		1


	//   ....[12]....
        /*01ec*/ 	.word	0x000003f0
        /*01f0*/ 	.word	0x000000ff
        /*01f4*/ 	.word	0x00000030
        /*01f8*/ 	.short	0x0100
        /*01fa*/ 	.byte	0x07
	.zero		1


	//   ....[13]....
        /*01fc*/ 	.word	0x00000400
        /*0200*/ 	.word	0x000000ff
        /*0204*/ 	.word	0x000000b0
        /*0208*/ 	.short	0x0100
        /*020a*/ 	.byte	0x07
	.zero		1


	//   ....[14]....
        /*020c*/ 	.word	0x00000410
        /*0210*/ 	.word	0x000000ff
        /*0214*/ 	.word	0x00000038
        /*0218*/ 	.short	0x0100
        /*021a*/ 	.byte	0x07
	.zero		1


	//   ....[15]....
        /*021c*/ 	.word	0x00000420
        /*0220*/ 	.word	0x000000ff
        /*0224*/ 	.word	0x000000b8
        /*0228*/ 	.short	0x0100
        /*022a*/ 	.byte	0x07
	.zero		1


	//   ....[16]....
        /*022c*/ 	.word	0x00000430
        /*0230*/ 	.word	0x000000ff
        /*0234*/ 	.word	0x00000040
        /*0238*/ 	.short	0x0100
        /*023a*/ 	.byte	0x07
	.zero		1


	//   ....[17]....
        /*023c*/ 	.word	0x00000440
        /*0240*/ 	.word	0x000000ff
        /*0244*/ 	.word	0x000000c0
        /*0248*/ 	.short	0x0100
        /*024a*/ 	.byte	0x07
	.zero		1


	//   ....[18]....
        /*024c*/ 	.word	0x00000450
        /*0250*/ 	.word	0x000000ff
        /*0254*/ 	.word	0x00000048
        /*0258*/ 	.short	0x0100
        /*025a*/ 	.byte	0x07
	.zero		1


	//   ....[19]....
        /*025c*/ 	.word	0x00000460
        /*0260*/ 	.word	0x000000ff
        /*0264*/ 	.word	0x000000c8
        /*0268*/ 	.short	0x0100
        /*026a*/ 	.byte	0x07
	.zero		1


	//   ....[20]....
        /*026c*/ 	.word	0x00000470
        /*0270*/ 	.word	0x000000ff
        /*0274*/ 	.word	0x00000050
        /*0278*/ 	.short	0x0100
        /*027a*/ 	.byte	0x07
	.zero		1


	//   ....[21]....
        /*027c*/ 	.word	0x00000480
        /*0280*/ 	.word	0x000000ff
        /*0284*/ 	.word	0x000000d0
        /*0288*/ 	.short	0x0100
        /*028a*/ 	.byte	0x07
	.zero		1


	//   ....[22]....
        /*028c*/ 	.word	0x00000490
        /*0290*/ 	.word	0x000000ff
        /*0294*/ 	.word	0x00000058
        /*0298*/ 	.short	0x0100
        /*029a*/ 	.byte	0x07
	.zero		1


	//   ....[23]....
        /*029c*/ 	.word	0x000004a0
        /*02a0*/ 	.word	0x000000ff
        /*02a4*/ 	.word	0x000000d8
        /*02a8*/ 	.short	0x0100
        /*02aa*/ 	.byte	0x07
	.zero		1


	//   ....[24]....
        /*02ac*/ 	.word	0x000004b0
        /*02b0*/ 	.word	0x000000ff
        /*02b4*/ 	.word	0x00000060
        /*02b8*/ 	.short	0x0100
        /*02ba*/ 	.byte	0x07
	.zero		1


	//   ....[25]....
        /*02bc*/ 	.word	0x000004c0
        /*02c0*/ 	.word	0x000000ff
        /*02c4*/ 	.word	0x000000e0
        /*02c8*/ 	.short	0x0100
        /*02ca*/ 	.byte	0x07
	.zero		1


	//   ....[26]....
        /*02cc*/ 	.word	0x000004d0
        /*02d0*/ 	.word	0x000000ff
        /*02d4*/ 	.word	0x00000068
        /*02d8*/ 	.short	0x0100
        /*02da*/ 	.byte	0x07
	.zero		1


	//   ....[27]....
        /*02dc*/ 	.word	0x000004e0
        /*02e0*/ 	.word	0x000000ff
        /*02e4*/ 	.word	0x000000e8
        /*02e8*/ 	.short	0x0100
        /*02ea*/ 	.byte	0x07
	.zero		1


	//   ....[28]....
        /*02ec*/ 	.word	0x000004f0
        /*02f0*/ 	.word	0x000000ff
        /*02f4*/ 	.word	0x00000070
        /*02f8*/ 	.short	0x0100
        /*02fa*/ 	.byte	0x07
	.zero		1


	//   ....[29]....
        /*02fc*/ 	.word	0x00000500
        /*0300*/ 	.word	0x000000ff
        /*0304*/ 	.word	0x000000f0
        /*0308*/ 	.short	0x0100
        /*030a*/ 	.byte	0x07
	.zero		1


	//   ....[30]....
        /*030c*/ 	.word	0x00000510
        /*0310*/ 	.word	0x000000ff
        /*0314*/ 	.word	0x00000078
        /*0318*/ 	.short	0x0100
        /*031a*/ 	.byte	0x07
	.zero		1


	//   ....[31]....
        /*031c*/ 	.word	0x00000520
        /*0320*/ 	.word	0x000000ff
        /*0324*/ 	.word	0x000000f8
        /*0328*/ 	.short	0x0100
        /*032a*/ 	.byte	0x07
	.zero		1


	//   ....[32]....
        /*032c*/ 	.word	0x00000a00
        /*0330*/ 	.word	0x000000ff
        /*0334*/ 	.word	0x00000130
        /*0338*/ 	.short	0x0100
        /*033a*/ 	.byte	0x08
	.zero		1


	//   ....[33]....
        /*033c*/ 	.word	0x00000a50
        /*0340*/ 	.word	0x000000ff
        /*0344*/ 	.word	0x00000138
        /*0348*/ 	.short	0x0100
        /*034a*/ 	.byte	0x08
	.zero		1


	//   ....[34]....
        /*034c*/ 	.word	0x00000a90
        /*0350*/ 	.word	0x000000ff
        /*0354*/ 	.word	0x00000110
        /*0358*/ 	.short	0x0100
        /*035a*/ 	.byte	0x0e
	.zero		1


	//   ....[35]....
        /*035c*/ 	.word	0x00000ae0
        /*0360*/ 	.word	0x000000ff
        /*0364*/ 	.word	0x00000118
        /*0368*/ 	.short	0x0100
        /*036a*/ 	.byte	0x0e
	.zero		1


	//   ....[36]....
        /*036c*/ 	.word	0x00000af0
        /*0370*/ 	.word	0x000000ff
        /*0374*/ 	.word	0x00000120
        /*0378*/ 	.short	0x0100
        /*037a*/ 	.byte	0x0e
	.zero		1


	//   ....[37]....
        /*037c*/ 	.word	0x00000b00
        /*0380*/ 	.word	0x000000ff
        /*0384*/ 	.word	0x00000128
        /*0388*/ 	.short	0x0100
        /*038a*/ 	.byte	0x0e
	.zero		1


	//   ....[38]....
        /*038c*/ 	.word	0x000019b0
        /*0390*/ 	.word	0x000000d8
        /*0394*/ 	.word	0x00000000
        /*0398*/ 	.short	0x010a
        /*039a*/ 	.byte	0x32
	.zero		1


	//   ....[39]....
        /*039c*/ 	.word	0x00001b70
        /*03a0*/ 	.word	0x00000003
        /*03a4*/ 	.word	0x00000000
        /*03a8*/ 	.short	0x010a
        /*03aa*/ 	.byte	0x3f
	.zero		1


	//   ....[40]....
        /*03ac*/ 	.word	0x00001bd0
        /*03b0*/ 	.word	0x00000003
        /*03b4*/ 	.word	0x00000000
        /*03b8*/ 	.short	0x010a
        /*03ba*/ 	.byte	0x3f
	.zero		1


	//   ....[41]....
        /*03bc*/ 	.word	0x00001e10
        /*03c0*/ 	.word	0x000000ff
        /*03c4*/ 	.word	0x00000000
        /*03c8*/ 	.short	0x010a
        /*03ca*/ 	.byte	0x04
	.zero		1


	//   ....[42]....
        /*03cc*/ 	.word	0x00001e50
        /*03d0*/ 	.word	0x000000ff
        /*03d4*/ 	.word	0x00000000
        /*03d8*/ 	.short	0x010a
        /*03da*/ 	.byte	0x04
	.zero		1


	//   ....[43]....
        /*03dc*/ 	.word	0x00001fa0
        /*03e0*/ 	.word	0x00000004
        /*03e4*/ 	.word	0x00000000
        /*03e8*/ 	.short	0x0101
        /*03ea*/ 	.byte	0x3f
	.zero		1


	//   ....[44]....
        /*03ec*/ 	.word	0x000020b0
        /*03f0*/ 	.word	0x00000003
        /*03f4*/ 	.word	0x00000000
        /*03f8*/ 	.short	0x0101
        /*03fa*/ 	.byte	0x31
	.zero		1


	//   ....[45]....
        /*03fc*/ 	.word	0x000021a0
        /*0400*/ 	.word	0x00000000
        /*0404*/ 	.word	0x00000000
        /*0408*/ 	.short	0x0101
        /*040a*/ 	.byte	0x3f
	.zero		1


	//   ....[46]....
        /*040c*/ 	.word	0x00002250
        /*0410*/ 	.word	0x000000d8
        /*0414*/ 	.word	0x00000010
        /*0418*/ 	.short	0x010a
        /*041a*/ 	.byte	0x32
	.zero		1


	//   ....[47]....
        /*041c*/ 	.word	0x0000f930
        /*0420*/ 	.word	0x00000000
        /*0424*/ 	.word	0x00000000
        /*0428*/ 	.short	0x0101
        /*042a*/ 	.byte	0x31
	.zero		1


	//   ....[48]....
        /*042c*/ 	.word	0x00010380
        /*0430*/ 	.word	0x0000000b
        /*0434*/ 	.word	0x00000080
        /*0438*/ 	.short	0x010a
        /*043a*/ 	.byte	0x3f
	.zero		1


	//   ....[49]....
        /*043c*/ 	.word	0x00010740
        /*0440*/ 	.word	0x00000003
        /*0444*/ 	.word	0x00000138
        /*0448*/ 	.short	0x0101
        /*044a*/ 	.byte	0x3f
	.zero		1


	//   ....[50]....
        /*044c*/ 	.word	0x00010f30
        /*0450*/ 	.word	0x00000007
        /*0454*/ 	.word	0x00000000
        /*0458*/ 	.short	0x010a
        /*045a*/ 	.byte	0x3f
	.zero		1


	//   ....[51]....
        /*045c*/ 	.word	0x00010fb0
        /*0460*/ 	.word	0x00000009
        /*0464*/ 	.word	0x00000000
        /*0468*/ 	.short	0x010a
        /*046a*/ 	.byte	0x3f
	.zero		1


	//   ....[52]....
        /*046c*/ 	.word	0x00011040
        /*0470*/ 	.word	0x00000006
        /*0474*/ 	.word	0x00000000
        /*0478*/ 	.short	0x010a
        /*047a*/ 	.byte	0x3f
	.zero		1


	//   ....[53]....
        /*047c*/ 	.word	0x000110d0
        /*0480*/ 	.word	0x00000009
        /*0484*/ 	.word	0x00000000
        /*0488*/ 	.short	0x010a
        /*048a*/ 	.byte	0x3f
	.zero		1


	//   ....[54]....
        /*048c*/ 	.word	0x00011160
        /*0490*/ 	.word	0x00000006
        /*0494*/ 	.word	0x00000000
        /*0498*/ 	.short	0x010a
        /*049a*/ 	.byte	0x3f
	.zero		1


	//   ....[55]....
        /*049c*/ 	.word	0x000111f0
        /*04a0*/ 	.word	0x00000009
        /*04a4*/ 	.word	0x00000000
        /*04a8*/ 	.short	0x010a
        /*04aa*/ 	.byte	0x3f
	.zero		1


	//   ....[56]....
        /*04ac*/ 	.word	0x00011280
        /*04b0*/ 	.word	0x00000006
        /*04b4*/ 	.word	0x00000000
        /*04b8*/ 	.short	0x010a
        /*04ba*/ 	.byte	0x3f
	.zero		1


	//   ....[57]....
        /*04bc*/ 	.word	0x00011310
        /*04c0*/ 	.word	0x00000009
        /*04c4*/ 	.word	0x00000000
        /*04c8*/ 	.short	0x010a
        /*04ca*/ 	.byte	0x3f
	.zero		1


	//   ....[58]....
        /*04cc*/ 	.word	0x000113a0
        /*04d0*/ 	.word	0x00000006
        /*04d4*/ 	.word	0x00000000
        /*04d8*/ 	.short	0x010a
        /*04da*/ 	.byte	0x3f
	.zero		1


	//   ....[59]....
        /*04dc*/ 	.word	0x00011430
        /*04e0*/ 	.word	0x00000009
        /*04e4*/ 	.word	0x00000000
        /*04e8*/ 	.short	0x010a
        /*04ea*/ 	.byte	0x3f
	.zero		1


	//   ....[60]....
        /*04ec*/ 	.word	0x000114c0
        /*04f0*/ 	.word	0x00000006
        /*04f4*/ 	.word	0x00000000
        /*04f8*/ 	.short	0x010a
        /*04fa*/ 	.byte	0x3f
	.zero		1


	//   ....[61]....
        /*04fc*/ 	.word	0x00011550
        /*0500*/ 	.word	0x00000009
        /*0504*/ 	.word	0x00000000
        /*0508*/ 	.short	0x010a
        /*050a*/ 	.byte	0x3f
	.zero		1


	//   ....[62]....
        /*050c*/ 	.word	0x000115e0
        /*0510*/ 	.word	0x00000006
        /*0514*/ 	.word	0x00000000
        /*0518*/ 	.short	0x010a
        /*051a*/ 	.byte	0x3f
	.zero		1


	//   ....[63]....
        /*051c*/ 	.word	0x00011670
        /*0520*/ 	.word	0x00000009
        /*0524*/ 	.word	0x00000000
        /*0528*/ 	.short	0x010a
        /*052a*/ 	.byte	0x3f
	.zero		1


	//   ....[64]....
        /*052c*/ 	.word	0x00011700
        /*0530*/ 	.word	0x00000006
        /*0534*/ 	.word	0x00000000
        /*0538*/ 	.short	0x010a
        /*053a*/ 	.byte	0x3f
	.zero		1


	//   ....[65]....
        /*053c*/ 	.word	0x00011790
        /*0540*/ 	.word	0x00000003
        /*0544*/ 	.word	0x00000000
        /*0548*/ 	.short	0x010a
        /*054a*/ 	.byte	0x3f
	.zero		1


	//   ....[66]....
        /*054c*/ 	.word	0x00011800
        /*0550*/ 	.word	0x00000000
        /*0554*/ 	.word	0x00000000
        /*0558*/ 	.short	0x010a
        /*055a*/ 	.byte	0x3f
	.zero		1


	//   ....[67]....
        /*055c*/ 	.word	0x00011850
        /*0560*/ 	.word	0x00000003
        /*0564*/ 	.word	0x00000000
        /*0568*/ 	.short	0x010a
        /*056a*/ 	.byte	0x3f
	.zero		1


	//   ....[68]....
        /*056c*/ 	.word	0x000118b0
        /*0570*/ 	.word	0x00000005
        /*0574*/ 	.word	0x00000000
        /*0578*/ 	.short	0x010a
        /*057a*/ 	.byte	0x3f
	.zero		1


	//   ....[69]....
        /*057c*/ 	.word	0x00011910
        /*0580*/ 	.word	0x00000000
        /*0584*/ 	.word	0x00000010
        /*0588*/ 	.short	0x010a
        /*058a*/ 	.byte	0x3f
	.zero		1


	//   ....[70]....
        /*058c*/ 	.word	0x000119e0
        /*0590*/ 	.word	0x0000000b
        /*0594*/ 	.word	0x00000080
        /*0598*/ 	.short	0x010a
        /*059a*/ 	.byte	0x3f
	.zero		1


	//   ....[71]....
        /*059c*/ 	.word	0x00011ab0
        /*05a0*/ 	.word	0x00000007
        /*05a4*/ 	.word	0x00000000
        /*05a8*/ 	.short	0x010a
        /*05aa*/ 	.byte	0x3f
	.zero		1


	//   ....[72]....
        /*05ac*/ 	.word	0x00011b00
        /*05b0*/ 	.word	0x00000009
        /*05b4*/ 	.word	0x00000000
        /*05b8*/ 	.short	0x010a
        /*05ba*/ 	.byte	0x3f
	.zero		1


	//   ....[73]....
        /*05bc*/ 	.word	0x00011b50
        /*05c0*/ 	.word	0x00000006
        /*05c4*/ 	.word	0x00000000
        /*05c8*/ 	.short	0x010a
        /*05ca*/ 	.byte	0x3f
	.zero		1


	//   ....[74]....
        /*05cc*/ 	.word	0x00011ba0
        /*05d0*/ 	.word	0x00000009
        /*05d4*/ 	.word	0x00000000
        /*05d8*/ 	.short	0x010a
        /*05da*/ 	.byte	0x3f
	.zero		1


	//   ....[75]....
        /*05dc*/ 	.word	0x00011bf0
        /*05e0*/ 	.word	0x00000006
        /*05e4*/ 	.word	0x00000000
        /*05e8*/ 	.short	0x010a
        /*05ea*/ 	.byte	0x3f
	.zero		1


	//   ....[76]....
        /*05ec*/ 	.word	0x00011c40
        /*05f0*/ 	.word	0x00000009
        /*05f4*/ 	.word	0x00000000
        /*05f8*/ 	.short	0x010a
        /*05fa*/ 	.byte	0x3f
	.zero		1


	//   ....[77]....
        /*05fc*/ 	.word	0x00011c90
        /*0600*/ 	.word	0x00000006
        /*0604*/ 	.word	0x00000000
        /*0608*/ 	.short	0x010a
        /*060a*/ 	.byte	0x3f
	.zero		1


	//   ....[78]....
        /*060c*/ 	.word	0x00011ce0
        /*0610*/ 	.word	0x00000009
        /*0614*/ 	.word	0x00000000
        /*0618*/ 	.short	0x010a
        /*061a*/ 	.byte	0x3f
	.zero		1


	//   ....[79]....
        /*061c*/ 	.word	0x00011d30
        /*0620*/ 	.word	0x00000006
        /*0624*/ 	.word	0x00000000
        /*0628*/ 	.short	0x010a
        /*062a*/ 	.byte	0x3f
	.zero		1


	//   ....[80]....
        /*062c*/ 	.word	0x00011d80
        /*0630*/ 	.word	0x00000009
        /*0634*/ 	.word	0x00000000
        /*0638*/ 	.short	0x010a
        /*063a*/ 	.byte	0x3f
	.zero		1


	//   ....[81]....
        /*063c*/ 	.word	0x00011dd0
        /*0640*/ 	.word	0x00000006
        /*0644*/ 	.word	0x00000000
        /*0648*/ 	.short	0x010a
        /*064a*/ 	.byte	0x3f
	.zero		1


	//   ....[82]....
        /*064c*/ 	.word	0x00011e20
        /*0650*/ 	.word	0x00000009
        /*0654*/ 	.word	0x00000000
        /*0658*/ 	.short	0x010a
        /*065a*/ 	.byte	0x3f
	.zero		1


	//   ....[83]....
        /*065c*/ 	.word	0x00011e70
        /*0660*/ 	.word	0x00000006
        /*0664*/ 	.word	0x00000000
        /*0668*/ 	.short	0x010a
        /*066a*/ 	.byte	0x3f
	.zero		1


	//   ....[84]....
        /*066c*/ 	.word	0x00011ec0
        /*0670*/ 	.word	0x00000009
        /*0674*/ 	.word	0x00000000
        /*0678*/ 	.short	0x010a
        /*067a*/ 	.byte	0x3f
	.zero		1


	//   ....[85]....
        /*067c*/ 	.word	0x00011f10
        /*0680*/ 	.word	0x00000006
        /*0684*/ 	.word	0x00000000
        /*0688*/ 	.short	0x010a
        /*068a*/ 	.byte	0x3f
	.zero		1


	//----- nvinfo : EIATTR_NUM_MBARRIERS
	.align		4
.L_37:
        /*068c*/ 	.byte	0x03, 0x38
        /*068e*/ 	.short	0x0026


	//----- nvinfo : EIATTR_EXIT_INSTR_OFFSETS
	.align		4
        /*0690*/ 	.byte	0x04, 0x1c
        /*0692*/ 	.short	(.L_39 - .L_38)


	//   ....[0]....
.L_38:
        /*0694*/ 	.word	0x000016a0


	//   ....[1]....
        /*0698*/ 	.word	0x00001700


	//   ....[2]....
        /*069c*/ 	.word	0x00010060


	//   ....[3]....
        /*06a0*/ 	.word	0x00010090


	//   ....[4]....
        /*06a4*/ 	.word	0x000117e0


	//----- nvinfo : EIATTR_MAX_THREADS
	.align		4
.L_39:
        /*06a8*/ 	.byte	0x04, 0x05
        /*06aa*/ 	.short	(.L_41 - .L_40)
.L_40:
        /*06ac*/ 	.word	0x00000180
        /*06b0*/ 	.word	0x00000001
        /*06b4*/ 	.word	0x00000001


	//----- nvinfo : EIATTR_CRS_STACK_SIZE
	.align		4
.L_41:
        /*06b8*/ 	.byte	0x04, 0x1e
        /*06ba*/ 	.short	(.L_43 - .L_42)
.L_42:
        /*06bc*/ 	.word	0x00000000


	//----- nvinfo : EIATTR_CBANK_PARAM_SIZE
	.align		4
.L_43:
        /*06c0*/ 	.byte	0x03, 0x19
        /*06c2*/ 	.short	0x0470


	//----- nvinfo : EIATTR_PARAM_CBANK
	.align		4
        /*06c4*/ 	.byte	0x04, 0x0a
        /*06c6*/ 	.short	(.L_45 - .L_44)
	.align		4
.L_44:
        /*06c8*/ 	.word	index@(.nv.constant0._ZN7cutlass13device_kernelINS_4gemm6kernel13GemmUniversalIN4cute5tupleIJiiiiEEENS1_10collective13CollectiveMmaINS1_34MainloopSm90TmaGmmaWarpSpecializedILi16ENS5_IJNS4_1CILi2EEENSA_ILi1EEESC_EEENS1_32KernelTmaWarpSpecializedPingpongEEENS5_IJNSA_ILi64EEENSA_ILi384EEENSA_ILi16EEEEEENS_6half_tENS5_IJlSC_lEEESK_SL_NS4_8TiledMMAINS4_8MMA_AtomIJNS4_4SM904GMMA26MMA_64x192x16_F32F16F16_SSILNSP_5MajorE0ELSR_0ELNSP_7ScaleInE1ELSS_1EEEEEENS4_6LayoutINS5_IJSC_SC_SC_EEENS5_IJNSA_ILi0EEESX_SX_EEEEENS5_IJNS4_10UnderscoreES10_S10_EEEEENS4_13SM90_TMA_LOADENS4_14ComposedLayoutINS4_7SwizzleILi1ELi4ELi3EEENS4_18smem_ptr_flag_bitsILi16EEENSV_INS5_IJNSA_ILi8EEESI_EEENS5_IJSI_SC_EEEEEEEvNS4_8identityENS4_23SM90_TMA_LOAD_MULTICASTES1D_vS1E_EENS_8epilogue10collective6detail29Sm90TmaWarpSpecializedAdapterINS1I_15DefaultEpilogueISK_SL_SL_NS1H_6thread17LinearCombinationISK_Li1EffLNS1M_9ScaleType4KindE0ELNS_15FloatRoundStyleE2ESK_EENS1_15EpilogueDefaultEEEEEvvEEEEvNT_6ParamsE)
        /*06cc*/ 	.short	0x0210
        /*06ce*/ 	.short	0x0470


	//----- nvinfo : EIATTR_SW_WAR
	.align		4
.L_45:
        /*06d0*/ 	.byte	0x04, 0x36
        /*06d2*/ 	.short	(.L_47 - .L_46)
.L_46:
        /*06d4*/ 	.word	0x00000008
.L_47:


//--------------------- .nv.callgraph             --------------------------
	.section	.nv.callgraph,"",@"SHT_CUDA_CALLGRAPH"
	.align	4
	.sectionentsize	8
	.align		4
        /*0000*/ 	.word	0x00000000
	.align		4
        /*0004*/ 	.word	0xffffffff
	.align		4
        /*0008*/ 	.word	index@(_ZN7cutlass13device_kernelINS_4gemm6kernel13GemmUniversalIN4cute5tupleIJiiiiEEENS1_10collective13CollectiveMmaINS1_34MainloopSm90TmaGmmaWarpSpecializedILi16ENS5_IJNS4_1CILi2EEENSA_ILi1EEESC_EEENS1_32KernelTmaWarpSpecializedPingpongEEENS5_IJNSA_ILi64EEENSA_ILi384EEENSA_ILi16EEEEEENS_6half_tENS5_IJlSC_lEEESK_SL_NS4_8TiledMMAINS4_8MMA_AtomIJNS4_4SM904GMMA26MMA_64x192x16_F32F16F16_SSILNSP_5MajorE0ELSR_0ELNSP_7ScaleInE1ELSS_1EEEEEENS4_6LayoutINS5_IJSC_SC_SC_EEENS5_IJNSA_ILi0EEESX_SX_EEEEENS5_IJNS4_10UnderscoreES10_S10_EEEEENS4_13SM90_TMA_LOADENS4_14ComposedLayoutINS4_7SwizzleILi1ELi4ELi3EEENS4_18smem_ptr_flag_bitsILi16EEENSV_INS5_IJNSA_ILi8EEESI_EEENS5_IJSI_SC_EEEEEEEvNS4_8identityENS4_23SM90_TMA_LOAD_MULTICASTES1D_vS1E_EENS_8epilogue10collective6detail29Sm90TmaWarpSpecializedAdapterINS1I_15DefaultEpilogueISK_SL_SL_NS1H_6thread17LinearCombinationISK_Li1EffLNS1M_9ScaleType4KindE0ELNS_15FloatRoundStyleE2ESK_EENS1_15EpilogueDefaultEEEEEvvEEEEvNT_6ParamsE)
	.align		4
        /*000c*/ 	.word	index@(__assertfail)
	.align		4
        /*0010*/ 	.word	0x00000000
	.align		4
        /*0014*/ 	.word	0xfffffffe
	.align		4
        /*0018*/ 	.word	0x00000000
	.align		4
        /*001c*/ 	.word	0xfffffffd
	.align		4
        /*0020*/ 	.word	0x00000000
	.align		4
        /*0024*/ 	.word	0xfffffffc


//--------------------- .nv.constant4             --------------------------
	.section	.nv.constant4,"a",@progbits
	.align	8
	.align		8
.nv.constant4:
        /*0000*/ 	.dword	__assertfail
	.align		8
        /*0008*/ 	.dword	__unnamed_1
	.align		8
        /*0010*/ 	.dword	_ZN39_INTERNAL_958f5201_4_k_cu_7d710615_36804cuda3std3__45__cpo5beginE
	.align		8
        /*0018*/ 	.dword	_ZN39_INTERNAL_958f5201_4_k_cu_7d710615_36804cuda3std3__45__cpo3endE
	.align		8
        /*0020*/ 	.dword	_ZN39_INTERNAL_958f5201_4_k_cu_7d710615_36804cuda3std3__45__cpo6cbeginE
	.align		8
        /*0028*/ 	.dword	_ZN39_INTERNAL_958f5201_4_k_cu_7d710615_36804cuda3std3__45__cpo4cendE
	.align		8
        /*0030*/ 	.dword	_ZN39_INTERNAL_958f5201_4_k_cu_7d710615_36804cuda3std3__441_GLOBAL__N__958f5201_4_k_cu_7d710615_36806ignoreE
	.align		8
        /*0038*/ 	.dword	_ZN39_INTERNAL_958f5201_4_k_cu_7d710615_36804cuda3std3__419piecewise_constructE
	.align		8
        /*0040*/ 	.dword	_ZN39_INTERNAL_958f5201_4_k_cu_7d710615_36804cuda3std3__48in_placeE
	.align		8
        /*0048*/ 	.dword	_ZN39_INTERNAL_958f5201_4_k_cu_7d710615_36804cuda3std6ranges3__45__cpo4swapE
	.align		8
        /*0050*/ 	.dword	_ZN39_INTERNAL_958f5201_4_k_cu_7d710615_36804cuda3std6ranges3__45__cpo9iter_moveE
	.align		8
        /*0058*/ 	.dword	_ZN39_INTERNAL_958f5201_4_k_cu_7d710615_36804cute7productE
	.align		8
        /*0060*/ 	.dword	_ZN39_INTERNAL_958f5201_4_k_cu_7d710615_36804cute1_E
	.align		8
        /*0068*/ 	.dword	$str$22
	.align		8
        /*0070*/ 	.dword	$str$23


//--------------------- .text._ZN7cutlass13device_kernelINS_4gemm6kernel13GemmUniversalIN4cute5tupleIJiiiiEEENS1_10collective13CollectiveMmaINS1_34MainloopSm90TmaGmmaWarpSpecializedILi16ENS5_IJNS4_1CILi2EEENSA_ILi1EEESC_EEENS1_32KernelTmaWarpSpecializedPingpongEEENS5_IJNSA_ILi64EEENSA_ILi384EEENSA_ILi16EEEEEENS_6half_tENS5_IJlSC_lEEESK_SL_NS4_8TiledMMAINS4_8MMA_AtomIJNS4_4SM904GMMA26MMA_64x192x16_F32F16F16_SSILNSP_5MajorE0ELSR_0ELNSP_7ScaleInE1ELSS_1EEEEEENS4_6LayoutINS5_IJSC_SC_SC_EEENS5_IJNSA_ILi0EEESX_SX_EEEEENS5_IJNS4_10UnderscoreES10_S10_EEEEENS4_13SM90_TMA_LOADENS4_14ComposedLayoutINS4_7SwizzleILi1ELi4ELi3EEENS4_18smem_ptr_flag_bitsILi16EEENSV_INS5_IJNSA_ILi8EEESI_EEENS5_IJSI_SC_EEEEEEEvNS4_8identityENS4_23SM90_TMA_LOAD_MULTICASTES1D_vS1E_EENS_8epilogue10collective6detail29Sm90TmaWarpSpecializedAdapterINS1I_15DefaultEpilogueISK_SL_SL_NS1H_6thread17LinearCombinationISK_Li1EffLNS1M_9ScaleType4KindE0ELNS_15FloatRoundStyleE2ESK_EENS1_15EpilogueDefaultEEEEEvvEEEEvNT_6ParamsE --------------------------
	.section	.text._ZN7cutlass13device_kernelINS_4gemm6kernel13GemmUniversalIN4cute5tupleIJiiiiEEENS1_10collective13CollectiveMmaINS1_34MainloopSm90TmaGmmaWarpSpecializedILi16ENS5_IJNS4_1CILi2EEENSA_ILi1EEESC_EEENS1_32KernelTmaWarpSpecializedPingpongEEENS5_IJNSA_ILi64EEENSA_ILi384EEENSA_ILi16EEEEEENS_6half_tENS5_IJlSC_lEEESK_SL_NS4_8TiledMMAINS4_8MMA_AtomIJNS4_4SM904GMMA26MMA_64x192x16_F32F16F16_SSILNSP_5MajorE0ELSR_0ELNSP_7ScaleInE1ELSS_1EEEEEENS4_6LayoutINS5_IJSC_SC_SC_EEENS5_IJNSA_ILi0EEESX_SX_EEEEENS5_IJNS4_10UnderscoreES10_S10_EEEEENS4_13SM90_TMA_LOADENS4_14ComposedLayoutINS4_7SwizzleILi1ELi4ELi3EEENS4_18smem_ptr_flag_bitsILi16EEENSV_INS5_IJNSA_ILi8EEESI_EEENS5_IJSI_SC_EEEEEEEvNS4_8identityENS4_23SM90_TMA_LOAD_MULTICASTES1D_vS1E_EENS_8epilogue10collective6detail29Sm90TmaWarpSpecializedAdapterINS1I_15DefaultEpilogueISK_SL_SL_NS1H_6thread17LinearCombinationISK_Li1EffLNS1M_9ScaleType4KindE0ELNS_15FloatRoundStyleE2ESK_EENS1_15EpilogueDefaultEEEEEvvEEEEvNT_6ParamsE,"ax",@progbits
	.align	128
.text._ZN7cutlass13device_kernelINS_4gemm6kernel13GemmUniversalIN4cute5tupleIJiiiiEEENS1_10collective13CollectiveMmaINS1_34MainloopSm90TmaGmmaWarpSpecializedILi16ENS5_IJNS4_1CILi2EEENSA_ILi1EEESC_EEENS1_32KernelTmaWarpSpecializedPingpongEEENS5_IJNSA_ILi64EEENSA_ILi384EEENSA_ILi16EEEEEENS_6half_tENS5_IJlSC_lEEESK_SL_NS4_8TiledMMAINS4_8MMA_AtomIJNS4_4SM904GMMA26MMA_64x192x16_F32F16F16_SSILNSP_5MajorE0ELSR_0ELNSP_7ScaleInE1ELSS_1EEEEEENS4_6LayoutINS5_IJSC_SC_SC_EEENS5_IJNSA_ILi0EEESX_SX_EEEEENS5_IJNS4_10UnderscoreES10_S10_EEEEENS4_13SM90_TMA_LOADENS4_14ComposedLayoutINS4_7SwizzleILi1ELi4ELi3EEENS4_18smem_ptr_flag_bitsILi16EEENSV_INS5_IJNSA_ILi8EEESI_EEENS5_IJSI_SC_EEEEEEEvNS4_8identityENS4_23SM90_TMA_LOAD_MULTICASTES1D_vS1E_EENS_8epilogue10collective6detail29Sm90TmaWarpSpecializedAdapterINS1I_15DefaultEpilogueISK_SL_SL_NS1H_6thread17LinearCombinationISK_Li1EffLNS1M_9ScaleType4KindE0ELNS_15FloatRoundStyleE2ESK_EENS1_15EpilogueDefaultEEEEEvvEEEEvNT_6ParamsE:
        .type           _ZN7cutlass13device_kernelINS_4gemm6kernel13GemmUniversalIN4cute5tupleIJiiiiEEENS1_10collective13CollectiveMmaINS1_34MainloopSm90TmaGmmaWarpSpecializedILi16ENS5_IJNS4_1CILi2EEENSA_ILi1EEESC_EEENS1_32KernelTmaWarpSpecializedPingpongEEENS5_IJNSA_ILi64EEENSA_ILi384EEENSA_ILi16EEEEEENS_6half_tENS5_IJlSC_lEEESK_SL_NS4_8TiledMMAINS4_8MMA_AtomIJNS4_4SM904GMMA26MMA_64x192x16_F32F16F16_SSILNSP_5MajorE0ELSR_0ELNSP_7ScaleInE1ELSS_1EEEEEENS4_6LayoutINS5_IJSC_SC_SC_EEENS5_IJNSA_ILi0EEESX_SX_EEEEENS5_IJNS4_10UnderscoreES10_S10_EEEEENS4_13SM90_TMA_LOADENS4_14ComposedLayoutINS4_7SwizzleILi1ELi4ELi3EEENS4_18smem_ptr_flag_bitsILi16EEENSV_INS5_IJNSA_ILi8EEESI_EEENS5_IJSI_SC_EEEEEEEvNS4_8identityENS4_23SM90_TMA_LOAD_MULTICASTES1D_vS1E_EENS_8epilogue10collective6detail29Sm90TmaWarpSpecializedAdapterINS1I_15DefaultEpilogueISK_SL_SL_NS1H_6thread17LinearCombinationISK_Li1EffLNS1M_9ScaleType4KindE0ELNS_15FloatRoundStyleE2ESK_EENS1_15EpilogueDefaultEEEEEvvEEEEvNT_6ParamsE,@function
        .size           _ZN7cutlass13device_kernelINS_4gemm6kernel13GemmUniversalIN4cute5tupleIJiiiiEEENS1_10collective13CollectiveMmaINS1_34MainloopSm90TmaGmmaWarpSpecializedILi16ENS5_IJNS4_1CILi2EEENSA_ILi1EEESC_EEENS1_32KernelTmaWarpSpecializedPingpongEEENS5_IJNSA_ILi64EEENSA_ILi384EEENSA_ILi16EEEEEENS_6half_tENS5_IJlSC_lEEESK_SL_NS4_8TiledMMAINS4_8MMA_AtomIJNS4_4SM904GMMA26MMA_64x192x16_F32F16F16_SSILNSP_5MajorE0ELSR_0ELNSP_7ScaleInE1ELSS_1EEEEEENS4_6LayoutINS5_IJSC_SC_SC_EEENS5_IJNSA_ILi0EEESX_SX_EEEEENS5_IJNS4_10UnderscoreES10_S10_EEEEENS4_13SM90_TMA_LOADENS4_14ComposedLayoutINS4_7SwizzleILi1ELi4ELi3EEENS4_18smem_ptr_flag_bitsILi16EEENSV_INS5_IJNSA_ILi8EEESI_EEENS5_IJSI_SC_EEEEEEEvNS4_8identityENS4_23SM90_TMA_LOAD_MULTICASTES1D_vS1E_EENS_8epilogue10collective6detail29Sm90TmaWarpSpecializedAdapterINS1I_15DefaultEpilogueISK_SL_SL_NS1H_6thread17LinearCombinationISK_Li1EffLNS1M_9ScaleType4KindE0ELNS_15FloatRoundStyleE2ESK_EENS1_15EpilogueDefaultEEEEEvvEEEEvNT_6ParamsE,(.L_x_481 - _ZN7cutlass13device_kernelINS_4gemm6kernel13GemmUniversalIN4cute5tupleIJiiiiEEENS1_10collective13CollectiveMmaINS1_34MainloopSm90TmaGmmaWarpSpecializedILi16ENS5_IJNS4_1CILi2EEENSA_ILi1EEESC_EEENS1_32KernelTmaWarpSpecializedPingpongEEENS5_IJNSA_ILi64EEENSA_ILi384EEENSA_ILi16EEEEEENS_6half_tENS5_IJlSC_lEEESK_SL_NS4_8TiledMMAINS4_8MMA_AtomIJNS4_4SM904GMMA26MMA_64x192x16_F32F16F16_SSILNSP_5MajorE0ELSR_0ELNSP_7ScaleInE1ELSS_1EEEEEENS4_6LayoutINS5_IJSC_SC_SC_EEENS5_IJNSA_ILi0EEESX_SX_EEEEENS5_IJNS4_10UnderscoreES10_S10_EEEEENS4_13SM90_TMA_LOADENS4_14ComposedLayoutINS4_7SwizzleILi1ELi4ELi3EEENS4_18smem_ptr_flag_bitsILi16EEENSV_INS5_IJNSA_ILi8EEESI_EEENS5_IJSI_SC_EEEEEEEvNS4_8identityENS4_23SM90_TMA_LOAD_MULTICASTES1D_vS1E_EENS_8epilogue10collective6detail29Sm90TmaWarpSpecializedAdapterINS1I_15DefaultEpilogueISK_SL_SL_NS1H_6thread17LinearCombinationISK_Li1EffLNS1M_9ScaleType4KindE0ELNS_15FloatRoundStyleE2ESK_EENS1_15EpilogueDefaultEEEEEvvEEEEvNT_6ParamsE)
        .other          _ZN7cutlass13device_kernelINS_4gemm6kernel13GemmUniversalIN4cute5tupleIJiiiiEEENS1_10collective13CollectiveMmaINS1_34MainloopSm90TmaGmmaWarpSpecializedILi16ENS5_IJNS4_1CILi2EEENSA_ILi1EEESC_EEENS1_32KernelTmaWarpSpecializedPingpongEEENS5_IJNSA_ILi64EEENSA_ILi384EEENSA_ILi16EEEEEENS_6half_tENS5_IJlSC_lEEESK_SL_NS4_8TiledMMAINS4_8MMA_AtomIJNS4_4SM904GMMA26MMA_64x192x16_F32F16F16_SSILNSP_5MajorE0ELSR_0ELNSP_7ScaleInE1ELSS_1EEEEEENS4_6LayoutINS5_IJSC_SC_SC_EEENS5_IJNSA_ILi0EEESX_SX_EEEEENS5_IJNS4_10UnderscoreES10_S10_EEEEENS4_13SM90_TMA_LOADENS4_14ComposedLayoutINS4_7SwizzleILi1ELi4ELi3EEENS4_18smem_ptr_flag_bitsILi16EEENSV_INS5_IJNSA_ILi8EEESI_EEENS5_IJSI_SC_EEEEEEEvNS4_8identityENS4_23SM90_TMA_LOAD_MULTICASTES1D_vS1E_EENS_8epilogue10collective6detail29Sm90TmaWarpSpecializedAdapterINS1I_15DefaultEpilogueISK_SL_SL_NS1H_6thread17LinearCombinationISK_Li1EffLNS1M_9ScaleType4KindE0ELNS_15FloatRoundStyleE2ESK_EENS1_15EpilogueDefaultEEEEEvvEEEEvNT_6ParamsE,@"STO_CUDA_ENTRY STV_DEFAULT"
_ZN7cutlass13device_kernelINS_4gemm6kernel13GemmUniversalIN4cute5tupleIJiiiiEEENS1_10collective13CollectiveMmaINS1_34MainloopSm90TmaGmmaWarpSpecializedILi16ENS5_IJNS4_1CILi2EEENSA_ILi1EEESC_EEENS1_32KernelTmaWarpSpecializedPingpongEEENS5_IJNSA_ILi64EEENSA_ILi384EEENSA_ILi16EEEEEENS_6half_tENS5_IJlSC_lEEESK_SL_NS4_8TiledMMAINS4_8MMA_AtomIJNS4_4SM904GMMA26MMA_64x192x16_F32F16F16_SSILNSP_5MajorE0ELSR_0ELNSP_7ScaleInE1ELSS_1EEEEEENS4_6LayoutINS5_IJSC_SC_SC_EEENS5_IJNSA_ILi0EEESX_SX_EEEEENS5_IJNS4_10UnderscoreES10_S10_EEEEENS4_13SM90_TMA_LOADENS4_14ComposedLayoutINS4_7SwizzleILi1ELi4ELi3EEENS4_18smem_ptr_flag_bitsILi16EEENSV_INS5_IJNSA_ILi8EEESI_EEENS5_IJSI_SC_EEEEEEEvNS4_8identityENS4_23SM90_TMA_LOAD_MULTICASTES1D_vS1E_EENS_8epilogue10collective6detail29Sm90TmaWarpSpecializedAdapterINS1I_15DefaultEpilogueISK_SL_SL_NS1H_6thread17LinearCombinationISK_Li1EffLNS1M_9ScaleType4KindE0ELNS_15FloatRoundStyleE2ESK_EENS1_15EpilogueDefaultEEEEEvvEEEEvNT_6ParamsE:
[----:B------:R-:W0:Y:S02]  /*0000*/  LDC R1, c[0x0][0x28] ;  /* 0x00000a00ff017b82 */ /* 0x000e240000000800 */
[----:B0-----:R-:W-:Y:S01]  /*0010*/  VIADD R1, R1, 0xfffffff8 ;  /* 0xfffffff801017836 */ /* 0x001fe20000000000 */
[----:B------:R-:W0:Y:S01]  /*0020*/  S2R R3, SR_TID.X ;  /* 0x0000000000037919 */ /* 0x000e220000002100 */
[----:B------:R-:W-:Y:S01]  /*0030*/  ELECT P0, URZ, PT ;  /* 0x00000000003f782f */ /* 0x000fe20003800000 */
[----:B------:R-:W-:Y:S01]  /*0040*/  BSSY B0, `(.L_x_0) ;  /* 0x0000014000007945 */ /* 0x000fe20003800000 */
[--C-:B0-----:R-:W-:Y:S02]  /*0050*/  SHF.R.U32.HI R0, RZ, 0x5, R3.reuse ;  /* 0x00000005ff007819 */ /* 0x101fe40000011603 */
[----:B------:R-:W-:-:S03]  /*0060*/  SHF.R.U32.HI R5, RZ, 0x7, R3 ;  /* 0x00000007ff057819 */ /* 0x000fc60000011603 */
[----:B------:R-:W0:Y:S02]  /*0070*/  SHFL.IDX PT, R2, R0, RZ, 0x1f ;  /* 0x00001fff00027589 */ /* 0x000e2400000e0000 */
[----:B0-----:R-:W-:Y:S02]  /*0080*/  R2UR UR6, R2 ;  /* 0x00000000020672ca */ /* 0x001fe400000e0000 */
[----:B------:R0:W1:Y:S11]  /*0090*/  SHFL.IDX PT, R2, R5, RZ, 0x1f ;  /* 0x00001fff05027589 */ /* 0x00007600000e0000 */
[----:B------:R-:W-:-:S02]  /*00a0*/  USHF.R.S32.HI UR4, URZ, 0x1f, UR6 ;  /* 0x0000001f3f047899 */ /* 0x000fc40008011406 */
[----:B------:R-:W-:Y:S02]  /*00b0*/  ISETP.NE.OR P0, PT, RZ, UR6, !P0 ;  /* 0x00000006ff007c0c */ /* 0x000fe4000c705670 */
[----:B------:R-:W-:-:S04]  /*00c0*/  ULEA.HI UR4, UR4, UR6, URZ, 0x2 ;  /* 0x0000000604047291 */ /* 0x000fc8000f8f103f */
[----:B------:R-:W-:-:S04]  /*00d0*/  ULOP3.LUT UR4, UR4, 0xfffffffc, URZ, 0xc0, !UPT ;  /* 0xfffffffc04047892 */ /* 0x000fc8000f8ec03f */
[----:B------:R-:W-:-:S03]  /*00e0*/  UIADD3 UR6, UR6, -UR4, URZ ;  /* 0x8000000406067290 */ /* 0x000fc6000fffe03f */
[----:B01----:R-:W-:Y:S09]  /*00f0*/  @P0 BRA `(.L_x_1) ;  /* 0x0000000000200947 */ /* 0x003ff20003800000 */
[----:B------:R-:W-:Y:S02]  /*0100*/  ULDC.64 UR4, c[0x0][0x198] ;  /* 0x0000660000047ab9 */ /* 0x000fe40000000a00 */
[----:B------:R-:W-:Y:S02]  /*0110*/  UIADD3 UR8, UP0, UR4, 0xf0, URZ ;  /* 0x000000f004087890 */ /* 0x000fe4000ff1e03f */
[----:B------:R-:W-:Y:S02]  /*0120*/  UIADD3 UR4, UP1, UR4, 0x1f0, URZ ;  /* 0x000001f004047890 */ /* 0x000fe4000ff3e03f */
[----:B------:R-:W-:Y:S02]  /*0130*/  UIADD3.X UR9, URZ, UR5, URZ, UP0, !UPT ;  /* 0x000000053f097290 */ /* 0x000fe400087fe43f */
[----:B------:R-:W-:-:S07]  /*0140*/  UIADD3.X UR5, URZ, UR5, URZ, UP1, !UPT ;  /* 0x000000053f057290 */ /* 0x000fce0008ffe43f */
[----:B------:R0:W-:Y:S02]  /*0150*/  UTMACCTL.PF [UR8] ;  /* 0x00000000080079b9 */ /* 0x0001e40008040000 */
[----:B------:R0:W-:Y:S02]  /*0160*/  UTMACCTL.PF [UR4] ;  /* 0x00000000040079b9 */ /* 0x0001e40008040000 */
[----:B0-----:R-:W-:Y:S01]  /*0170*/  NOP ;  /* 0x0000000000007918 */ /* 0x001fe20000000000 */
.L_x_1:
[----:B------:R-:W-:Y:S05]  /*0180*/  BSYNC B0 ;  /* 0x0000000000007941 */ /* 0x000fea0003800000 */
.L_x_0:
[----:B------:R-:W0:Y:S01]  /*0190*/  SHFL.IDX PT, R6, R0, RZ, 0x1f ;  /* 0x00001fff00067589 */ /* 0x000e2200000e0000 */
[----:B------:R-:W-:Y:S01]  /*01a0*/  R2UR UR19, R2 ;  /* 0x00000000021372ca */ /* 0x000fe200000e0000 */
[----:B------:R-:W-:-:S04]  /*01b0*/  UISETP.NE.AND UP0, UPT, UR6, 0x3, UPT ;  /* 0x000000030600788c */ /* 0x000fc8000bf05270 */
[----:B------:R-:W-:-:S08]  /*01c0*/  UISETP.EQ.OR UP0, UPT, UR6, URZ, !UP0 ;  /* 0x0000003f0600728c */ /* 0x000fd0000c702670 */
[----:B------:R-:W-:Y:S02]  /*01d0*/  UIADD3 UR16, UR19, -0x1, URZ ;  /* 0xffffffff13107890 */ /* 0x000fe4000fffe03f */
[----:B------:R-:W-:Y:S02]  /*01e0*/  UISETP.EQ.AND UP0, UPT, UR19, URZ, UP0 ;  /* 0x0000003f1300728c */ /* 0x000fe40008702270 */
[----:B------:R-:W-:Y:S02]  /*01f0*/  UISETP.GE.U32.AND UP1, UPT, UR16, 0x2, UPT ;  /* 0x000000021000788c */ /* 0x000fe4000bf26070 */
[----:B------:R-:W-:Y:S01]  /*0200*/  USEL UR36, URZ, 0x1, !UP0 ;  /* 0x000000013f247887 */ /* 0x000fe2000c000000 */
[----:B0-----:R-:W-:-:S03]  /*0210*/  ISETP.NE.AND P0, PT, R6, RZ, PT ;  /* 0x000000ff0600720c */ /* 0x001fc60003f05270 */
[----:B------:R-:W-:-:S10]  /*0220*/  USEL UR36, UR36, 0x2, UP1 ;  /* 0x0000000224247887 */ /* 0x000fd40008800000 */
[----:B------:R-:W-:Y:S05]  /*0230*/  @P0 BRA `(.L_x_2) ;  /* 0x0000000000c40947 */ /* 0x000fea0003800000 */
[----:B------:R-:W-:Y:S01]  /*0240*/  ELECT P0, URZ, PT ;  /* 0x00000000003f782f */ /* 0x000fe20003800000 */
[----:B------:R-:W-:-:S12]  /*0250*/  BSSY B0, `(.L_x_2) ;  /* 0x000002f000007945 */ /* 0x000fd80003800000 */
[----:B------:R-:W-:Y:S05]  /*0260*/  @!P0 BRA `(.L_x_3) ;  /* 0x0000000000b48947 */ /* 0x000fea0003800000 */
[----:B------:R-:W0:Y:S01]  /*0270*/  S2UR UR7, SR_CgaCtaId ;  /* 0x00000000000779c3 */ /* 0x000e220000008800 */
[----:B------:R-:W-:Y:S01]  /*0280*/  UMOV UR4, 0x400 ;  /* 0x0000040000047882 */ /* 0x000fe20000000000 */
[----:B------:R-:W-:Y:S01]  /*0290*/  UMOV UR5, 0x1 ;  /* 0x0000000100057882 */ /* 0x000fe20000000000 */
[----:B------:R-:W-:Y:S02]  /*02a0*/  UMOV UR8, 0x2 ;  /* 0x0000000200087882 */ /* 0x000fe40000000000 */
[----:B------:R-:W-:-:S04]  /*02b0*/  UIADD3 UR8, -UR8, 0x100000, URZ ;  /* 0x0010000008087890 */ /* 0x000fc8000fffe13f */
[----:B------:R-:W-:Y:S02]  /*02c0*/  USHF.L.U32 UR9, UR8, 0xb, URZ ;  /* 0x0000000b08097899 */ /* 0x000fe4000800063f */
[----:B------:R-:W-:Y:S02]  /*02d0*/  USHF.L.U32 UR8, UR8, 0x1, URZ ;  /* 0x0000000108087899 */ /* 0x000fe4000800063f */
[----:B0-----:R-:W-:Y:S02]  /*02e0*/  ULEA UR7, UR7, UR4, 0x18 ;  /* 0x0000000407077291 */ /* 0x001fe4000f8ec03f */
[----:B------:R-:W-:-:S04]  /*02f0*/  UIADD3 UR4, -UR5, 0x100000, URZ ;  /* 0x0010000005047890 */ /* 0x000fc8000fffe13f */
[----:B------:R-:W-:Y:S02]  /*0300*/  USHF.L.U32 UR5, UR4, 0xb, URZ ;  /* 0x0000000b04057899 */ /* 0x000fe4000800063f */
[----:B------:R-:W-:Y:S01]  /*0310*/  USHF.L.U32 UR4, UR4, 0x1, URZ ;  /* 0x0000000104047899 */ /* 0x000fe2000800063f */
[----:B------:R-:W0:Y:S11]  /*0320*/  FENCE.VIEW.ASYNC.S ;  /* 0x00000000000073c6 */ /* 0x000e360000000000 */
[----:B0-----:R0:W1:Y:S01]  /*0330*/  SYNCS.EXCH.64 URZ, [UR7], UR4 ;  /* 0x00000004073f75b2 */ /* 0x0010620008000100 */
[----:B------:R0:W2:Y:S01]  /*0340*/  SYNCS.EXCH.64 URZ, [UR7+0x80], UR8 ;  /* 0x00008008073f75b2 */ /* 0x0000a20008000100 */
[----:B------:R0:W3:Y:S01]  /*0350*/  SYNCS.EXCH.64 URZ, [UR7+0x8], UR4 ;  /* 0x00000804073f75b2 */ /* 0x0000e20008000100 */
[----:B------:R0:W4:Y:S01]  /*0360*/  SYNCS.EXCH.64 URZ, [UR7+0x88], UR8 ;  /* 0x00008808073f75b2 */ /* 0x0001220008000100 */
[----:B------:R0:W0:Y:S01]  /*0370*/  SYNCS.EXCH.64 URZ, [UR7+0x10], UR4 ;  /* 0x00001004073f75b2 */ /* 0x0000220008000100 */
        /* <DEDUP_REMOVED lines=27> */
[----:B-1234-:R-:W-:Y:S01]  /*0530*/  NOP ;  /* 0x0000000000007918 */ /* 0x01efe20000000000 */
.L_x_3:
[----:B0-----:R-:W-:Y:S05]  /*0540*/  BSYNC B0 ;  /* 0x0000000000007941 */ /* 0x001fea0003800000 */
.L_x_2:
[----:B------:R-:W0:Y:S01]  /*0550*/  S2UR UR11, SR_CTAID.X ;  /* 0x00000000000b79c3 */ /* 0x000e220000002500 */
[----:B------:R-:W-:Y:S01]  /*0560*/  SHF.R.S32.HI R2, RZ, 0x1f, R3 ;  /* 0x0000001fff027819 */ /* 0x000fe20000011403 */
[----:B------:R-:W1:Y:S01]  /*0570*/  SHFL.IDX PT, R7, R0, RZ, 0x1f ;  /* 0x00001fff00077589 */ /* 0x000e6200000e0000 */
[----:B------:R-:W-:Y:S02]  /*0580*/  ELECT P0, URZ, PT ;  /* 0x00000000003f782f */ /* 0x000fe40003800000 */
[----:B------:R-:W-:Y:S01]  /*0590*/  SHF.R.S32.HI R11, RZ, 0x1f, R6 ;  /* 0x0000001fff0b7819 */ /* 0x000fe20000011406 */
[----:B------:R-:W-:Y:S01]  /*05a0*/  ULDC UR4, c[0x0][0x150] ;  /* 0x0000540000047ab9 */ /* 0x000fe20000000800 */
[----:B------:R-:W-:Y:S01]  /*05b0*/  LEA.HI R2, R2, R3, RZ, 0x7 ;  /* 0x0000000302027211 */ /* 0x000fe200078f38ff */
[----:B------:R-:W2:Y:S01]  /*05c0*/  SHFL.IDX PT, R8, R0, RZ, 0x1f ;  /* 0x00001fff00087589 */ /* 0x000ea200000e0000 */
[----:B------:R-:W3:Y:S01]  /*05d0*/  S2UR UR9, SR_CTAID.Y ;  /* 0x00000000000979c3 */ /* 0x000ee20000002600 */
[----:B------:R-:W-:-:S02]  /*05e0*/  ELECT P1, URZ, PT ;  /* 0x00000000003f782f */ /* 0x000fc40003820000 */
[----:B------:R-:W-:Y:S01]  /*05f0*/  LOP3.LUT R2, R2, 0xffffff80, RZ, 0xc0, !PT ;  /* 0xffffff8002027812 */ /* 0x000fe200078ec0ff */
[----:B------:R-:W-:Y:S01]  /*0600*/  ULDC UR7, c[0x0][0x144] ;  /* 0x0000510000077ab9 */ /* 0x000fe20000000800 */
[----:B------:R-:W-:Y:S01]  /*0610*/  LEA.HI R11, R11, R6, RZ, 0x2 ;  /* 0x000000060b0b7211 */ /* 0x000fe200078f10ff */
[----:B------:R-:W4:Y:S01]  /*0620*/  SHFL.IDX PT, R5, R5, RZ, 0x1f ;  /* 0x00001fff05057589 */ /* 0x000f2200000e0000 */
[----:B------:R-:W-:Y:S01]  /*0630*/  UMOV UR13, 0x80 ;  /* 0x00000080000d7882 */ /* 0x000fe20000000000 */
[----:B------:R-:W-:Y:S01]  /*0640*/  IMAD.IADD R4, R3, 0x1, -R2 ;  /* 0x0000000103047824 */ /* 0x000fe200078e0a02 */
[----:B------:R-:W-:Y:S01]  /*0650*/  LOP3.LUT R11, R11, 0x3ffffffc, RZ, 0xc0, !PT ;  /* 0x3ffffffc0b0b7812 */ /* 0x000fe200078ec0ff */
[----:B------:R-:W-:Y:S01]  /*0660*/  NOP ;  /* 0x0000000000007918 */ /* 0x000fe20000000000 */
[----:B------:R-:W-:Y:S01]  /*0670*/  NOP ;  /* 0x0000000000007918 */ /* 0x000fe20000000000 */
[----:B------:R-:W-:Y:S01]  /*0680*/  ULDC UR18, c[0x0][0x148] ;  /* 0x0000520000127ab9 */ /* 0x000fe20000000800 */
[----:B------:R-:W-:Y:S01]  /*0690*/  SHF.R.S32.HI R9, RZ, 0x1f, R4 ;  /* 0x0000001fff097819 */ /* 0x000fe20000011404 */
[----:B------:R-:W-:Y:S01]  /*06a0*/  IMAD.IADD R11, R6, 0x1, -R11 ;  /* 0x00000001060b7824 */ /* 0x000fe200078e0a0b */
[----:B------:R-:W-:Y:S01]  /*06b0*/  ISETP.NE.AND P2, PT, RZ, UR19, PT ;  /* 0x00000013ff007c0c */ /* 0x000fe2000bf45270 */
[----:B------:R-:W-:Y:S01]  /*06c0*/  IMAD.MOV.U32 R17, RZ, RZ, 0x1 ;  /* 0x00000001ff117424 */ /* 0x000fe200078e00ff */
[----:B0-----:R-:W-:-:S02]  /*06d0*/  I2FP.F32.U32 R10, UR11 ;  /* 0x0000000b000a7c45 */ /* 0x001fc40008201000 */
[----:B------:R-:W-:Y:S02]  /*06e0*/  LEA.HI R2, R9, R4, RZ, 0x3 ;  /* 0x0000000409027211 */ /* 0x000fe400078f18ff */
[----:B-1----:R-:W-:Y:S01]  /*06f0*/  ISETP.NE.OR P0, PT, R7, RZ, !P0 ;  /* 0x000000ff0700720c */ /* 0x002fe20004705670 */
[----:B------:R-:W-:Y:S01]  /*0700*/  FMUL R10, R10, UR4 ;  /* 0x000000040a0a7c20 */ /* 0x000fe20008400000 */
[--C-:B------:R-:W-:Y:S01]  /*0710*/  SHF.R.S32.HI R7, RZ, 0x3, R2.reuse ;  /* 0x00000003ff077819 */ /* 0x100fe20000011402 */
[----:B------:R-:W-:Y:S01]  /*0720*/  ULDC UR4, c[0x0][0x154] ;  /* 0x0000550000047ab9 */ /* 0x000fe20000000800 */
[----:B------:R-:W-:Y:S02]  /*0730*/  SHF.R.S32.HI R2, RZ, 0x1f, R2 ;  /* 0x0000001fff027819 */ /* 0x000fe40000011402 */
[----:B--2---:R-:W-:Y:S01]  /*0740*/  ISETP.NE.OR P1, PT, R8, RZ, !P1 ;  /* 0x000000ff0800720c */ /* 0x004fe20004f25670 */
[----:B------:R-:W0:Y:S01]  /*0750*/  F2I.U32.TRUNC.NTZ R10, R10 ;  /* 0x0000000a000a7305 */ /* 0x000e22000020f000 */
[----:B------:R-:W-:-:S02]  /*0760*/  LEA.HI R2, R2, R7, RZ, 0x2 ;  /* 0x0000000702027211 */ /* 0x000fc400078f10ff */
[----:B---3--:R-:W-:Y:S02]  /*0770*/  I2FP.F32.U32 R0, UR9 ;  /* 0x0000000900007c45 */ /* 0x008fe40008201000 */
[----:B------:R-:W-:Y:S01]  /*0780*/  LOP3.LUT R2, R2, 0xfffffffc, RZ, 0xc0, !PT ;  /* 0xfffffffc02027812 */ /* 0x000fe200078ec0ff */
[----:B------:R-:W-:Y:S02]  /*0790*/  VOTEU.ALL UP0, P0 ;  /* 0x00000000003f7886 */ /* 0x000fe40000000000 */
[----:B------:R-:W-:Y:S02]  /*07a0*/  FMUL R6, R0, UR4 ;  /* 0x0000000400067c20 */ /* 0x000fe40008400000 */
[----:B------:R-:W-:Y:S01]  /*07b0*/  IMAD.IADD R2, R7, 0x1, -R2 ;  /* 0x0000000107027824 */ /* 0x000fe200078e0a02 */
[----:B------:R-:W1:Y:S01]  /*07c0*/  @!UP0 S2UR UR12, SR_CgaCtaId ;  /* 0x00000000000c89c3 */ /* 0x000e620000008800 */
[----:B------:R-:W-:Y:S01]  /*07d0*/  VOTEU.ALL UP1, P1 ;  /* 0x00000000003f7886 */ /* 0x000fe20000820000 */
[----:B------:R-:W-:Y:S01]  /*07e0*/  @!UP0 UMOV UR8, 0x400 ;  /* 0x0000040000088882 */ /* 0x000fe20000000000 */
[----:B------:R-:W-:Y:S01]  /*07f0*/  IMAD R2, R11, 0x4, R2 ;  /* 0x000000040b027824 */ /* 0x000fe200078e0202 */
[----:B0-----:R-:W-:Y:S01]  /*0800*/  R2UR UR4, R10 ;  /* 0x000000000a0472ca */ /* 0x001fe200000e0000 */
[----:B------:R-:W0:Y:S01]  /*0810*/  F2I.U32.TRUNC.NTZ R6, R6 ;  /* 0x0000000600067305 */ /* 0x000e22000020f000 */
[----:B------:R-:W-:Y:S01]  /*0820*/  @!UP1 UMOV UR14, 0x400 ;  /* 0x00000400000e9882 */ /* 0x000fe20000000000 */
[C---:B------:R-:W-:Y:S01]  /*0830*/  IMAD.SHL.U32 R19, R2.reuse, 0x4, RZ ;  /* 0x0000000402137824 */ /* 0x040fe200078e00ff */
[----:B------:R-:W-:Y:S01]  /*0840*/  LEA.HI R0, R2, R2, RZ, 0x1 ;  /* 0x0000000202007211 */ /* 0x000fe200078f08ff */
[----:B------:R-:W2:Y:S01]  /*0850*/  @!UP1 S2UR UR15, SR_CgaCtaId ;  /* 0x00000000000f99c3 */ /* 0x000ea20000008800 */
[----:B------:R-:W-:Y:S01]  /*0860*/  VOTEU.ALL UP2, P1 ;  /* 0x00000000003f7886 */ /* 0x000fe20000840000 */
[----:B------:R-:W-:Y:S01]  /*0870*/  VOTEU.ALL UP3, P1 ;  /* 0x00000000003f7886 */ /* 0x000fe20000860000 */
[----:B------:R-:W-:Y:S01]  /*0880*/  LOP3.LUT R7, R0, 0xfffffffe, RZ, 0xc0, !PT ;  /* 0xfffffffe00077812 */ /* 0x000fe200078ec0ff */
[----:B------:R-:W-:Y:S01]  /*0890*/  VOTEU.ALL UP4, P1 ;  /* 0x00000000003f7886 */ /* 0x000fe20000880000 */
[----:B------:R-:W-:Y:S01]  /*08a0*/  LOP3.LUT R19, R2, 0xc, R19, 0x78, !PT ;  /* 0x0000000c02137812 */ /* 0x000fe200078e7813 */
[----:B------:R-:W-:-:S02]  /*08b0*/  VOTEU.ALL UP5, P1 ;  /* 0x00000000003f7886 */ /* 0x000fc400008a0000 */
[----:B------:R-:W-:Y:S01]  /*08c0*/  IMAD.IADD R7, R2, 0x1, -R7 ;  /* 0x0000000102077824 */ /* 0x000fe200078e0a07 */
[----:B------:R-:W-:Y:S01]  /*08d0*/  UIADD3 UR4, -UR4, URZ, URZ ;  /* 0x0000003f04047290 */ /* 0x000fe2000fffe13f */
[----:B------:R-:W3:Y:S01]  /*08e0*/  LDC R2, c[0x0][0x140] ;  /* 0x00005000ff027b82 */ /* 0x000ee20000000800 */
[----:B0-----:R-:W-:Y:S02]  /*08f0*/  R2UR UR10, R6 ;  /* 0x00000000060a72ca */ /* 0x001fe400000e0000 */
[----:B------:R-:W-:Y:S02]  /*0900*/  UIMAD UR7, UR7, UR4, UR11 ;  /* 0x00000004070772a4 */ /* 0x000fe4000f8e020b */
[----:B-1----:R-:W-:Y:S01]  /*0910*/  @!UP0 ULEA UR8, UR12, UR8, 0x18 ;  /* 0x000000080c088291 */ /* 0x002fe2000f8ec03f */
[----:B------:R-:W-:Y:S01]  /*0920*/  UMOV UR4, 0x20 ;  /* 0x0000002000047882 */ /* 0x000fe20000000000 */
[----:B------:R-:W-:-:S04]  /*0930*/  @!UP1 UIADD3 UR12, -UR13, 0x100000, URZ ;  /* 0x001000000d0c9890 */ /* 0x000fc8000fffe13f */
[----:B------:R-:W-:Y:S02]  /*0940*/  @!UP1 USHF.L.U32 UR13, UR12, 0xb, URZ ;  /* 0x0000000b0c0d9899 */ /* 0x000fe4000800063f */
[----:B------:R-:W-:Y:S01]  /*0950*/  @!UP1 USHF.L.U32 UR12, UR12, 0x1, URZ ;  /* 0x000000010c0c9899 */ /* 0x000fe2000800063f */
[----:B------:R-:W-:Y:S01]  /*0960*/  ISETP.NE.AND P3, PT, R7, UR7, PT ;  /* 0x0000000707007c0c */ /* 0x000fe2000bf65270 */
[----:B------:R-:W-:-:S04]  /*0970*/  @!UP0 UIADD3 UR4, -UR4, 0x100000, URZ ;  /* 0x0010000004048890 */ /* 0x000fc8000fffe13f */
[----:B------:R-:W-:Y:S02]  /*0980*/  @!UP0 USHF.L.U32 UR5, UR4, 0xb, URZ ;  /* 0x0000000b04058899 */ /* 0x000fe4000800063f */
[----:B------:R-:W-:Y:S01]  /*0990*/  @!UP0 USHF.L.U32 UR4, UR4, 0x1, URZ ;  /* 0x0000000104048899 */ /* 0x000fe2000800063f */
[----:B------:R-:W-:Y:S01]  /*09a0*/  VOTEU.ALL UP0, P0 ;  /* 0x00000000003f7886 */ /* 0x000fe20000000000 */
[----:B--2---:R-:W-:Y:S01]  /*09b0*/  @!UP1 ULEA UR14, UR15, UR14, 0x18 ;  /* 0x0000000e0f0e9291 */ /* 0x004fe2000f8ec03f */
[----:B------:R-:W-:Y:S01]  /*09c0*/  VOTEU.ALL UP1, P0 ;  /* 0x00000000003f7886 */ /* 0x000fe20000020000 */
[----:B------:R-:W-:Y:S01]  /*09d0*/  UIADD3 UR10, -UR10, URZ, URZ ;  /* 0x0000003f0a0a7290 */ /* 0x000fe2000fffe13f */
[----:B------:R-:W-:Y:S01]  /*09e0*/  LOP3.LUT P0, RZ, R4, 0x7, RZ, 0xc0, !PT ;  /* 0x0000000704ff7812 */ /* 0x000fe2000780c0ff */
[----:B------:R-:W0:Y:S06]  /*09f0*/  FENCE.VIEW.ASYNC.S ;  /* 0x00000000000073c6 */ /* 0x000e2c0000000000 */
[----:B0-----:R-:W0:Y:S01]  /*0a00*/  @!UP0 SYNCS.EXCH.64 URZ, [UR8+0x130], UR4 ;  /* 0x00013004083f85b2 */ /* 0x001e220008000100 */
[----:B------:R-:W-:-:S02]  /*0a10*/  @P3 LEA.HI R0, R19, R19, RZ, 0x1 ;  /* 0x0000001313003211 */ /* 0x000fc400078f08ff */
[----:B---3--:R-:W-:Y:S02]  /*0a20*/  ISETP.EQ.U32.AND P1, PT, R2, 0x1, PT ;  /* 0x000000010200780c */ /* 0x008fe40003f22070 */
[----:B------:R-:W-:Y:S02]  /*0a30*/  @P3 SHF.R.S32.HI R0, RZ, 0x1, R0 ;  /* 0x00000001ff003819 */ /* 0x000fe40000011400 */
[----:B------:R-:W-:Y:S01]  /*0a40*/  ISETP.LT.U32.AND P0, PT, R19, 0x2, !P0 ;  /* 0x000000021300780c */ /* 0x000fe20004701070 */
[----:B------:R1:W2:Y:S01]  /*0a50*/  @!UP1 SYNCS.EXCH.64 URZ, [UR8+0x138], UR4 ;  /* 0x00013804083f95b2 */ /* 0x0002a20008000100 */
[----:B------:R-:W-:Y:S01]  /*0a60*/  NOP ;  /* 0x0000000000007918 */ /* 0x000fe20000000000 */
[----:B-1----:R-:W-:Y:S01]  /*0a70*/  UIMAD UR4, UR18, UR10, UR9 ;  /* 0x0000000a120472a4 */ /* 0x002fe2000f8e0209 */
[----:B----4-:R-:W-:Y:S01]  /*0a80*/  R2UR UR8, R5 ;  /* 0x00000000050872ca */ /* 0x010fe200000e0000 */
[----:B------:R1:W3:Y:S04]  /*0a90*/  @!UP2 SYNCS.EXCH.64 URZ, [UR14+0x110], UR12 ;  /* 0x0001100c0e3fa5b2 */ /* 0x0002e80008000100 */
[----:B------:R-:W-:-:S02]  /*0aa0*/  @P3 ISETP.NE.AND P4, PT, R0, UR4, PT ;  /* 0x0000000400003c0c */ /* 0x000fc4000bf85270 */
[----:B------:R-:W-:Y:S02]  /*0ab0*/  SEL R0, RZ, 0x1, !P0 ;  /* 0x00000001ff007807 */ /* 0x000fe40004000000 */
[----:B------:R-:W-:-:S04]  /*0ac0*/  @P3 SEL R17, RZ, 0x1, P4 ;  /* 0x00000001ff113807 */ /* 0x000fc80002000000 */
[----:B------:R-:W-:Y:S01]  /*0ad0*/  LOP3.LUT R17, R17, R0, RZ, 0xc0, !PT ;  /* 0x0000000011117212 */ /* 0x000fe200078ec0ff */
[----:B------:R1:W4:Y:S01]  /*0ae0*/  @!UP3 SYNCS.EXCH.64 URZ, [UR14+0x118], UR12 ;  /* 0x0001180c0e3fb5b2 */ /* 0x0003220008000100 */
[----:B------:R1:W0:Y:S01]  /*0af0*/  @!UP4 SYNCS.EXCH.64 URZ, [UR14+0x120], UR12 ;  /* 0x0001200c0e3fc5b2 */ /* 0x0002220008000100 */
[----:B------:R1:W0:Y:S01]  /*0b00*/  @!UP5 SYNCS.EXCH.64 URZ, [UR14+0x128], UR12 ;  /* 0x0001280c0e3fd5b2 */ /* 0x0002220008000100 */
[----:B------:R-:W-:Y:S01]  /*0b10*/  NOP ;  /* 0x0000000000007918 */ /* 0x000fe20000000000 */
[----:B-1----:R-:W-:Y:S05]  /*0b20*/  @!P1 BRA `(.L_x_4) ;  /* 0x0000000000089947 */ /* 0x002fea0003800000 */
[----:B0-234-:R-:W-:Y:S01]  /*0b30*/  UCGABAR_ARV ;  /* 0x00000000000079c7 */ /* 0x01dfe20008000000 */
[----:B------:R-:W-:Y:S05]  /*0b40*/  BRA `(.L_x_5) ;  /* 0x0000000000047947 */ /* 0x000fea0003800000 */
.L_x_4:
[----:B0-234-:R-:W-:Y:S01]  /*0b50*/  NOP ;  /* 0x0000000000007918 */ /* 0x01dfe20000000000 */
.L_x_5:
[----:B------:R-:W-:Y:S01]  /*0b60*/  ULDC.64 UR4, c[0x0][0x598] ;  /* 0x0001660000047ab9 */ /* 0x000fe20000000a00 */
[----:B------:R-:W-:Y:S01]  /*0b70*/  ULDC.64 UR54, c[0x0][0x208] ;  /* 0x0000820000367ab9 */ /* 0x000fe20000000a00 */
[----:B------:R-:W-:-:S04]  /*0b80*/  ISETP.NE.U32.AND P0, PT, RZ, UR4, PT ;  /* 0x00000004ff007c0c */ /* 0x000fc8000bf05070 */
[----:B------:R-:W-:-:S13]  /*0b90*/  ISETP.NE.AND.EX P0, PT, RZ, UR5, PT, P0 ;  /* 0x00000005ff007c0c */ /* 0x000fda000bf05300 */
[----:B------:R-:W-:Y:S05]  /*0ba0*/  @!P0 BRA `(.L_x_6) ;  /* 0x00000000001c8947 */ /* 0x000fea0003800000 */
[----:B------:R-:W0:Y:S02]  /*0bb0*/  LDC.64 R6, c[0x0][0x598] ;  /* 0x00016600ff067b82 */ /* 0x000e240000000a00 */
[----:B0-----:R-:W2:Y:S02]  /*0bc0*/  LDG.E.64 R6, desc[UR54][R6.64] ;  /* 0x0000003606067981 */ /* 0x001ea4000c1e1b00 */
[----:B--2---:R-:W-:-:S04]  /*0bd0*/  ISETP.NE.U32.AND P0, PT, R6, RZ, PT ;  /* 0x000000ff0600720c */ /* 0x004fc80003f05070 */
[----:B------:R-:W-:-:S13]  /*0be0*/  ISETP.NE.AND.EX P0, PT, R7, RZ, PT, P0 ;  /* 0x000000ff0700720c */ /* 0x000fda0003f05300 */
[----:B------:R-:W-:Y:S05]  /*0bf0*/  @!P0 BRA `(.L_x_6) ;  /* 0x0000000000088947 */ /* 0x000fea0003800000 */
[----:B------:R0:W5:Y:S01]  /*0c00*/  LD.E R2, desc[UR54][R6.64] ;  /* 0x0000003606027980 */ /* 0x000162000c101900 */
[----:B------:R-:W-:Y:S05]  /*0c10*/  BRA `(.L_x_7) ;  /* 0x0000000000247947 */ /* 0x000fea0003800000 */
.L_x_6:
[----:B------:R-:W-:Y:S02]  /*0c20*/  ULDC.64 UR4, c[0x0][0x588] ;  /* 0x0001620000047ab9 */ /* 0x000fe40000000a00 */
[----:B------:R-:W-:-:S04]  /*0c30*/  ISETP.NE.U32.AND P0, PT, RZ, UR4, PT ;  /* 0x00000004ff007c0c */ /* 0x000fc8000bf05070 */
[----:B------:R-:W-:-:S13]  /*0c40*/  ISETP.NE.AND.EX P0, PT, RZ, UR5, PT, P0 ;  /* 0x00000005ff007c0c */ /* 0x000fda000bf05300 */
[----:B------:R-:W-:Y:S05]  /*0c50*/  @!P0 BRA `(.L_x_8) ;  /* 0x00000000000c8947 */ /* 0x000fea0003800000 */
[----:B------:R-:W0:Y:S02]  /*0c60*/  LDC.64 R6, c[0x0][0x588] ;  /* 0x00016200ff067b82 */ /* 0x000e240000000a00 */
[----:B0-----:R1:W5:Y:S01]  /*0c70*/  LDG.E R2, desc[UR54][R6.64] ;  /* 0x0000003606027981 */ /* 0x001362000c1e1900 */
[----:B------:R-:W-:Y:S05]  /*0c80*/  BRA `(.L_x_7) ;  /* 0x0000000000087947 */ /* 0x000fea0003800000 */
.L_x_8:
[----:B------:R-:W-:Y:S02]  /*0c90*/  ULDC UR4, c[0x0][0x580] ;  /* 0x0001600000047ab9 */ /* 0x000fe40000000800 */
[----:B------:R-:W-:-:S07]  /*0ca0*/  IMAD.U32 R2, RZ, RZ, UR4 ;  /* 0x00000004ff027e24 */ /* 0x000fce000f8e00ff */
.L_x_7:
[----:B------:R-:W-:Y:S02]  /*0cb0*/  ULDC.64 UR4, c[0x0][0x5a0] ;  /* 0x0001680000047ab9 */ /* 0x000fe40000000a00 */
[----:B------:R-:W-:-:S04]  /*0cc0*/  ISETP.NE.U32.AND P0, PT, RZ, UR4, PT ;  /* 0x00000004ff007c0c */ /* 0x000fc8000bf05070 */
[----:B------:R-:W-:-:S13]  /*0cd0*/  ISETP.NE.AND.EX P0, PT, RZ, UR5, PT, P0 ;  /* 0x00000005ff007c0c */ /* 0x000fda000bf05300 */
[----:B------:R-:W-:Y:S05]  /*0ce0*/  @!P0 BRA `(.L_x_9) ;  /* 0x00000000001c8947 */ /* 0x000fea0003800000 */
[----:B01----:R-:W0:Y:S02]  /*0cf0*/  LDC.64 R6, c[0x0][0x5a0] ;  /* 0x00016800ff067b82 */ /* 0x003e240000000a00 */
[----:B0-----:R-:W2:Y:S02]  /*0d00*/  LDG.E.64 R6, desc[UR54][R6.64] ;  /* 0x0000003606067981 */ /* 0x001ea4000c1e1b00 */
[----:B--2---:R-:W-:-:S04]  /*0d10*/  ISETP.NE.U32.AND P0, PT, R6, RZ, PT ;  /* 0x000000ff0600720c */ /* 0x004fc80003f05070 */
[----:B------:R-:W-:-:S13]  /*0d20*/  ISETP.NE.AND.EX P0, PT, R7, RZ, PT, P0 ;  /* 0x000000ff0700720c */ /* 0x000fda0003f05300 */
[----:B------:R-:W-:Y:S05]  /*0d30*/  @!P0 BRA `(.L_x_9) ;  /* 0x0000000000088947 */ /* 0x000fea0003800000 */
[----:B------:R0:W5:Y:S01]  /*0d40*/  LD.E R16, desc[UR54][R6.64] ;  /* 0x0000003606107980 */ /* 0x000162000c101900 */
[----:B------:R-:W-:Y:S05]  /*0d50*/  BRA `(.L_x_10) ;  /* 0x0000000000247947 */ /* 0x000fea0003800000 */
.L_x_9:
[----:B------:R-:W-:Y:S02]  /*0d60*/  ULDC.64 UR4, c[0x0][0x590] ;  /* 0x0001640000047ab9 */ /* 0x000fe40000000a00 */
[----:B------:R-:W-:-:S04]  /*0d70*/  ISETP.NE.U32.AND P0, PT, RZ, UR4, PT ;  /* 0x00000004ff007c0c */ /* 0x000fc8000bf05070 */
[----:B------:R-:W-:-:S13]  /*0d80*/  ISETP.NE.AND.EX P0, PT, RZ, UR5, PT, P0 ;  /* 0x00000005ff007c0c */ /* 0x000fda000bf05300 */
[----:B------:R-:W-:Y:S05]  /*0d90*/  @!P0 BRA `(.L_x_11) ;  /* 0x00000000000c8947 */ /* 0x000fea0003800000 */
[----:B01----:R-:W0:Y:S02]  /*0da0*/  LDC.64 R6, c[0x0][0x590] ;  /* 0x00016400ff067b82 */ /* 0x003e240000000a00 */
[----:B0-----:R1:W5:Y:S01]  /*0db0*/  LDG.E R16, desc[UR54][R6.64] ;  /* 0x0000003606107981 */ /* 0x001362000c1e1900 */
[----:B------:R-:W-:Y:S05]  /*0dc0*/  BRA `(.L_x_10) ;  /* 0x0000000000087947 */ /* 0x000fea0003800000 */
.L_x_11:
[----:B------:R-:W-:Y:S02]  /*0dd0*/  ULDC UR4, c[0x0][0x584] ;  /* 0x0001610000047ab9 */ /* 0x000fe40000000800 */
[----:B------:R-:W-:-:S07]  /*0de0*/  IMAD.U32 R16, RZ, RZ, UR4 ;  /* 0x00000004ff107e24 */ /* 0x000fce000f8e00ff */
.L_x_10:
[----:B------:R-:W-:Y:S01]  /*0df0*/  ULDC UR4, c[0x0][0x65c] ;  /* 0x0001970000047ab9 */ /* 0x000fe20000000800 */
[----:B01----:R-:W0:Y:S01]  /*0e00*/  LDC.64 R6, c[0x0][0x650] ;  /* 0x00019400ff067b82 */ /* 0x003e220000000a00 */
[----:B------:R-:W-:Y:S01]  /*0e10*/  UISETP.NE.AND UP2, UPT, UR4, 0x1, UPT ;  /* 0x000000010400788c */ /* 0x000fe2000bf45270 */
[----:B------:R-:W-:Y:S01]  /*0e20*/  IMAD.MOV.U32 R5, RZ, RZ, -0x1 ;  /* 0xffffffffff057424 */ /* 0x000fe200078e00ff */
[----:B------:R-:W-:Y:S01]  /*0e30*/  UISETP.NE.AND UP0, UPT, UR19, 0x2, UPT ;  /* 0x000000021300788c */ /* 0x000fe2000bf05270 */
[----:B------:R-:W-:Y:S01]  /*0e40*/  IMAD.MOV.U32 R18, RZ, RZ, -0x1 ;  /* 0xffffffffff127424 */ /* 0x000fe200078e00ff */
[----:B------:R-:W-:-:S07]  /*0e50*/  UP2UR UR38, UPR, URZ, 0x4 ;  /* 0x000000043f267883 */ /* 0x000fce0008000000 */
[----:B------:R-:W-:Y:S01]  /*0e60*/  @UP2 ULDC UR14, c[0x0][0x10] ;  /* 0x00000400000e2ab9 */ /* 0x000fe20000000800 */
[----:B------:R-:W-:Y:S01]  /*0e70*/  @UP2 UMOV UR4, UR9 ;  /* 0x0000000900042c82 */ /* 0x000fe20008000000 */
[----:B------:R-:W-:Y:S01]  /*0e80*/  @UP2 UMOV UR5, URZ ;  /* 0x0000003f00052c82 */ /* 0x000fe20008000000 */
[----:B------:R-:W-:Y:S01]  /*0e90*/  @!UP2 ULDC UR17, c[0x0][0xc] ;  /* 0x000003000011aab9 */ /* 0x000fe20000000800 */
[----:B------:R-:W-:Y:S01]  /*0ea0*/  @UP2 UIMAD.WIDE.U32 UR14, UR11, UR14, UR4 ;  /* 0x0000000e0b0e22a5 */ /* 0x000fe2000f8e0004 */
[----:B------:R-:W-:Y:S02]  /*0eb0*/  ULDC UR12, c[0x0][0xc] ;  /* 0x00000300000c7ab9 */ /* 0x000fe40000000800 */
[----:B------:R-:W-:Y:S01]  /*0ec0*/  @UP2 UMOV UR4, URZ ;  /* 0x0000003f00042c82 */ /* 0x000fe20008000000 */
[----:B------:R-:W-:Y:S01]  /*0ed0*/  UMOV UR5, URZ ;  /* 0x0000003f00057c82 */ /* 0x000fe20008000000 */
[----:B------:R-:W-:Y:S01]  /*0ee0*/  @UP2 UIADD3 UR15, UR15, UR4, URZ ;  /* 0x000000040f0f2290 */ /* 0x000fe2000fffe03f */
[----:B------:R-:W-:-:S02]  /*0ef0*/  ULDC UR13, c[0x0][0x10] ;  /* 0x00000400000d7ab9 */ /* 0x000fc40000000800 */
[----:B------:R-:W-:Y:S01]  /*0f00*/  UMOV UR4, UR11 ;  /* 0x0000000b00047c82 */ /* 0x000fe20008000000 */
[----:B------:R-:W-:Y:S02]  /*0f10*/  UIMAD.WIDE.U32 UR12, UR12, UR13, URZ ;  /* 0x0000000d0c0c72a5 */ /* 0x000fe4000f8e003f */
[----:B------:R-:W-:Y:S01]  /*0f20*/  @!UP2 UIMAD.WIDE.U32 UR4, UR9, UR17, UR4 ;  /* 0x000000110904a2a5 */ /* 0x000fe2000f8e0004 */
[----:B------:R-:W-:Y:S02]  /*0f30*/  ULDC UR11, c[0x0][0x14] ;  /* 0x00000500000b7ab9 */ /* 0x000fe40000000800 */
[----:B------:R-:W-:Y:S02]  /*0f40*/  UIMAD.WIDE.U32 UR52, UR12, UR11, URZ ;  /* 0x0000000b0c3472a5 */ /* 0x000fe4000f8e003f */
[----:B------:R-:W-:Y:S02]  /*0f50*/  UIMAD UR37, UR13, UR11, URZ ;  /* 0x0000000b0d2572a4 */ /* 0x000fe4000f8e023f */
[----:B------:R-:W-:Y:S01]  /*0f60*/  @!UP2 UMOV UR14, UR4 ;  /* 0x00000004000eac82 */ /* 0x000fe20008000000 */
[----:B------:R-:W-:Y:S01]  /*0f70*/  @!UP2 UMOV UR15, UR5 ;  /* 0x00000005000fac82 */ /* 0x000fe20008000000 */
[----:B------:R-:W-:-:S02]  /*0f80*/  UIADD3 UR4, UP1, UR14, UR52, URZ ;  /* 0x000000340e047290 */ /* 0x000fc4000ff3e03f */
[----:B------:R-:W-:Y:S02]  /*0f90*/  UIADD3 UR37, UR53, UR37, URZ ;  /* 0x0000002535257290 */ /* 0x000fe4000fffe03f */
[----:B------:R-:W-:Y:S02]  /*0fa0*/  USEL UR4, UR4, UR14, !UP0 ;  /* 0x0000000e04047287 */ /* 0x000fe4000c000000 */
[----:B------:R-:W-:-:S04]  /*0fb0*/  UIADD3.X UR5, UR15, UR37, URZ, UP1, !UPT ;  /* 0x000000250f057290 */ /* 0x000fc80008ffe43f */
[----:B0-----:R-:W-:Y:S01]  /*0fc0*/  ISETP.LE.U32.AND P0, PT, R6, UR4, PT ;  /* 0x0000000406007c0c */ /* 0x001fe2000bf03070 */
[----:B------:R-:W-:Y:S01]  /*0fd0*/  USEL UR5, UR5, UR15, !UP0 ;  /* 0x0000000f05057287 */ /* 0x000fe2000c000000 */
[----:B------:R-:W-:Y:S02]  /*0fe0*/  IMAD.MOV.U32 R6, RZ, RZ, -0x1 ;  /* 0xffffffffff067424 */ /* 0x000fe400078e00ff */
[----:B------:R-:W-:-:S03]  /*0ff0*/  IMAD.U32 R23, RZ, RZ, UR4 ;  /* 0x00000004ff177e24 */ /* 0x000fc6000f8e00ff */
[----:B------:R0:W-:Y:S01]  /*1000*/  STL [R1], R6 ;  /* 0x0000000601007387 */ /* 0x0001e20000100800 */
[----:B------:R-:W-:Y:S02]  /*1010*/  IMAD.U32 R0, RZ, RZ, UR5 ;  /* 0x00000005ff007e24 */ /* 0x000fe4000f8e00ff */
[----:B------:R-:W-:Y:S01]  /*1020*/  IMAD.U32 R22, RZ, RZ, UR5 ;  /* 0x00000005ff167e24 */ /* 0x000fe2000f8e00ff */
[----:B------:R0:W-:Y:S02]  /*1030*/  STL [R1+0x4], R5 ;  /* 0x0000040501007387 */ /* 0x0001e40000100800 */
[----:B------:R-:W-:Y:S02]  /*1040*/  ISETP.GE.U32.AND.EX P0, PT, R0, R7, PT, P0 ;  /* 0x000000070000720c */ /* 0x000fe40003f06100 */
[----:B------:R-:W-:-:S11]  /*1050*/  PRMT R0, RZ, 0x7610, R0 ;  /* 0x00007610ff007816 */ /* 0x000fd60000000000 */
[----:B0-----:R-:W-:Y:S05]  /*1060*/  @P0 BRA `(.L_x_12) ;  /* 0x0000000400580947 */ /* 0x001fea0003800000 */
[----:B------:R-:W-:Y:S01]  /*1070*/  ULDC.64 UR20, c[0x0][0x628] ;  /* 0x00018a0000147ab9 */ /* 0x000fe20000000a00 */
[C---:B------:R-:W-:Y:S01]  /*1080*/  R2UR UR22, R23.reuse ;  /* 0x00000000171672ca */ /* 0x040fe200000e0000 */
[----:B------:R-:W-:Y:S01]  /*1090*/  ULDC UR19, c[0x0][0x630] ;  /* 0x00018c0000137ab9 */ /* 0x000fe20000000800 */
[----:B------:R-:W-:Y:S02]  /*10a0*/  ISETP.NE.U32.AND P0, PT, RZ, UR20, PT ;  /* 0x00000014ff007c0c */ /* 0x000fe4000bf05070 */
[----:B------:R-:W-:Y:S02]  /*10b0*/  R2UR UR4, R23 ;  /* 0x00000000170472ca */ /* 0x000fe400000e0000 */
[----:B------:R-:W-:Y:S02]  /*10c0*/  ISETP.NE.AND.EX P0, PT, RZ, UR21, PT, P0 ;  /* 0x00000015ff007c0c */ /* 0x000fe4000bf05300 */
[----:B------:R-:W-:-:S11]  /*10d0*/  R2UR UR5, R22 ;  /* 0x00000000160572ca */ /* 0x000fd600000e0000 */
[----:B------:R-:W-:Y:S05]  /*10e0*/  @!P0 BRA `(.L_x_13) ;  /* 0x0000000000308947 */ /* 0x000fea0003800000 */
[----:B------:R-:W-:Y:S01]  /*10f0*/  R2UR UR4, R23 ;  /* 0x00000000170472ca */ /* 0x000fe200000e0000 */
[----:B------:R-:W-:Y:S01]  /*1100*/  ULDC UR11, c[0x0][0x634] ;  /* 0x00018d00000b7ab9 */ /* 0x000fe20000000800 */
[----:B------:R-:W-:-:S11]  /*1110*/  R2UR UR17, R22 ;  /* 0x00000000161172ca */ /* 0x000fd600000e0000 */
[----:B------:R-:W-:-:S04]  /*1120*/  UIADD3 UR11, UP1, UR4, UR11, URZ ;  /* 0x0000000b040b7290 */ /* 0x000fc8000ff3e03f */
[----:B------:R-:W-:-:S04]  /*1130*/  UIADD3.X UR17, URZ, UR17, URZ, UP1, !UPT ;  /* 0x000000113f117290 */ /* 0x000fc80008ffe43f */
[----:B------:R-:W-:-:S04]  /*1140*/  UIMAD.WIDE.U32 UR4, UR17, UR20, URZ ;  /* 0x00000014110472a5 */ /* 0x000fc8000f8e003f */
[----:B------:R-:W-:Y:S02]  /*1150*/  UIMAD.WIDE.U32 UR12, UP1, UR11, UR21, UR4 ;  /* 0x000000150b0c72a5 */ /* 0x000fe4000f820004 */
[----:B------:R-:W-:Y:S02]  /*1160*/  UIMAD.WIDE.U32 UR4, UR11, UR20, URZ ;  /* 0x000000140b0472a5 */ /* 0x000fe4000f8e003f */
[----:B------:R-:W-:Y:S02]  /*1170*/  UIADD3.X UR15, URZ, URZ, URZ, UP1, !UPT ;  /* 0x0000003f3f0f7290 */ /* 0x000fe40008ffe43f */
[----:B------:R-:W-:Y:S01]  /*1180*/  UIADD3 URZ, UP1, UR5, UR12, URZ ;  /* 0x0000000c053f7290 */ /* 0x000fe2000ff3e03f */
[----:B------:R-:W-:-:S03]  /*1190*/  UMOV UR14, UR13 ;  /* 0x0000000d000e7c82 */ /* 0x000fc60008000000 */
[----:B------:R-:W-:-:S12]  /*11a0*/  UIMAD.WIDE.U32.X UR4, UR17, UR21, UR14, UP1 ;  /* 0x00000015110472a5 */ /* 0x000fd800088e040e */
.L_x_13:
[----:B------:R-:W-:Y:S01]  /*11b0*/  USHF.R.U64 UR4, UR4, UR19, UR5 ;  /* 0x0000001304047299 */ /* 0x000fe20008001205 */
[----:B------:R-:W-:Y:S01]  /*11c0*/  R2UR UR13, R22 ;  /* 0x00000000160d72ca */ /* 0x000fe200000e0000 */
[----:B------:R-:W-:Y:S02]  /*11d0*/  USHF.R.U32.HI UR5, URZ, UR19, UR5 ;  /* 0x000000133f057299 */ /* 0x000fe40008011605 */
[----:B------:R-:W-:Y:S01]  /*11e0*/  UIADD3 UR11, UP1, URZ, -UR4, URZ ;  /* 0x800000043f0b7290 */ /* 0x000fe2000ff3e03f */
[----:B------:R-:W-:Y:S01]  /*11f0*/  ULDC.64 UR14, c[0x0][0x620] ;  /* 0x00018800000e7ab9 */ /* 0x000fe20000000a00 */
[----:B------:R-:W-:Y:S02]  /*1200*/  UMOV UR12, UR22 ;  /* 0x00000016000c7c82 */ /* 0x000fe40008000000 */
[----:B------:R-:W-:Y:S02]  /*1210*/  UIADD3.X UR5, URZ, ~UR5, URZ, UP1, !UPT ;  /* 0x800000053f057290 */ /* 0x000fe40008ffe43f */
[----:B------:R-:W-:-:S02]  /*1220*/  UISETP.NE.AND UP2, UPT, UR38, URZ, UPT ;  /* 0x0000003f2600728c */ /* 0x000fc4000bf45270 */
[----:B------:R-:W-:Y:S02]  /*1230*/  UIMAD UR5, UR5, UR14, URZ ;  /* 0x0000000e050572a4 */ /* 0x000fe4000f8e023f */
[----:B------:R-:W-:Y:S02]  /*1240*/  UIMAD.WIDE.U32 UR12, UR11, UR14, UR12 ;  /* 0x0000000e0b0c72a5 */ /* 0x000fe4000f8e000c */
[----:B------:R-:W-:Y:S01]  /*1250*/  UIMAD UR11, UR11, UR15, UR5 ;  /* 0x0000000f0b0b72a4 */ /* 0x000fe2000f8e0205 */
[----:B------:R-:W-:Y:S02]  /*1260*/  ULDC UR14, c[0x0][0x618] ;  /* 0x00018600000e7ab9 */ /* 0x000fe40000000800 */
[----:B------:R-:W-:Y:S01]  /*1270*/  ULDC UR15, c[0x0][0x608] ;  /* 0x00018200000f7ab9 */ /* 0x000fe20000000800 */
[----:B------:R-:W-:Y:S02]  /*1280*/  UIADD3 UR11, UR13, UR11, URZ ;  /* 0x0000000b0d0b7290 */ /* 0x000fe4000fffe03f */
[----:B------:R-:W-:-:S02]  /*1290*/  @UP2 UIMAD UR7, UR18, UR10, UR9 ;  /* 0x0000000a120722a4 */ /* 0x000fc4000f8e0209 */
[----:B------:R-:W-:Y:S02]  /*12a0*/  USHF.R.U64 UR22, UR12, UR14, UR11 ;  /* 0x0000000e0c167299 */ /* 0x000fe4000800120b */
[----:B------:R-:W-:Y:S01]  /*12b0*/  USHF.R.U32.HI UR12, URZ, UR14, UR11 ;  /* 0x0000000e3f0c7299 */ /* 0x000fe2000801160b */
[----:B------:R-:W-:Y:S02]  /*12c0*/  ULDC UR23, c[0x0][0x658] ;  /* 0x0001960000177ab9 */ /* 0x000fe40000000800 */
[----:B------:R-:W-:Y:S01]  /*12d0*/  ULDC.64 UR10, c[0x0][0x640] ;  /* 0x00019000000a7ab9 */ /* 0x000fe20000000a00 */
[----:B------:R-:W-:Y:S01]  /*12e0*/  USHF.R.U64 UR27, UR22, UR15, UR12 ;  /* 0x0000000f161b7299 */ /* 0x000fe2000800120c */
[----:B------:R-:W-:Y:S01]  /*12f0*/  ISETP.NE.U32.AND P0, PT, RZ, UR10, PT ;  /* 0x0000000aff007c0c */ /* 0x000fe2000bf05070 */
[----:B------:R-:W-:Y:S01]  /*1300*/  USHF.R.U32.HI UR12, URZ, UR15, UR12 ;  /* 0x0000000f3f0c7299 */ /* 0x000fe2000801160c */
[----:B------:R-:W-:Y:S02]  /*1310*/  UMOV UR9, 0xffffffff ;  /* 0xffffffff00097882 */ /* 0x000fe40000000000 */
[----:B------:R-:W-:Y:S01]  /*1320*/  ISETP.NE.AND.EX P0, PT, RZ, UR11, PT, P0 ;  /* 0x0000000bff007c0c */ /* 0x000fe2000bf05300 */
[----:B------:R-:W-:-:S02]  /*1330*/  USHF.L.U32 UR9, UR9, UR23, URZ ;  /* 0x0000001709097299 */ /* 0x000fc4000800063f */
[----:B------:R-:W-:Y:S01]  /*1340*/  USHF.R.U64 UR28, UR27, UR23, UR12 ;  /* 0x000000171b1c7299 */ /* 0x000fe2000800120c */
[----:B------:R-:W-:Y:S01]  /*1350*/  ULDC UR5, c[0x0][0x600] ;  /* 0x0001800000057ab9 */ /* 0x000fe20000000800 */
[----:B------:R-:W-:Y:S02]  /*1360*/  ULOP3.LUT UR17, URZ, UR9, URZ, 0x33, !UPT ;  /* 0x000000093f117292 */ /* 0x000fe4000f8e333f */
[----:B------:R-:W-:Y:S02]  /*1370*/  UIADD3 UR21, UR5, -0x1, URZ ;  /* 0xffffffff05157890 */ /* 0x000fe4000fffe03f */
[----:B------:R-:W-:Y:S01]  /*1380*/  USHF.R.U32.HI UR12, URZ, UR23, UR12 ;  /* 0x000000173f0c7299 */ /* 0x000fe2000801160c */
[----:B------:R-:W-:Y:S01]  /*1390*/  ULDC UR24, c[0x0][0x648] ;  /* 0x0001920000187ab9 */ /* 0x000fe20000000800 */
[----:B------:R-:W-:Y:S01]  /*13a0*/  ULDC UR25, c[0x0][0x638] ;  /* 0x00018e0000197ab9 */ /* 0x000fe20000000800 */
[----:B------:R-:W-:Y:S01]  /*13b0*/  UMOV UR26, 0x1 ;  /* 0x00000001001a7882 */ /* 0x000fe20000000000 */
[----:B------:R-:W-:Y:S01]  /*13c0*/  UMOV UR9, UR28 ;  /* 0x0000001c00097c82 */ /* 0x000fe20008000000 */
[----:B------:R-:W-:Y:S07]  /*13d0*/  @!P0 BRA `(.L_x_14) ;  /* 0x0000000000308947 */ /* 0x000fee0003800000 */
[----:B------:R-:W-:Y:S02]  /*13e0*/  ULDC UR9, c[0x0][0x64c] ;  /* 0x0001930000097ab9 */ /* 0x000fe40000000800 */
        /* <DEDUP_REMOVED lines=8> */
[----:B------:R-:W-:-:S07]  /*1470*/  UIMAD.WIDE.U32.X UR10, UR20, UR11, UR18, UP1 ;  /* 0x0000000b140a72a5 */ /* 0x000fce00088e0412 */
[----:B------:R-:W-:Y:S01]  /*1480*/  UMOV UR9, UR10 ;  /* 0x0000000a00097c82 */ /* 0x000fe20008000000 */
[----:B------:R-:W-:-:S05]  /*1490*/  UMOV UR12, UR11 ;  /* 0x0000000b000c7c82 */ /* 0x000fca0008000000 */
.L_x_14:
[----:B------:R-:W-:Y:S01]  /*14a0*/  USHF.R.U64 UR10, UR9, UR24, UR12 ;  /* 0x00000018090a7299 */ /* 0x000fe2000800120c */
[----:B------:R-:W-:Y:S01]  /*14b0*/  IMAD.MOV.U32 R0, RZ, RZ, 0x1 ;  /* 0x00000001ff007424 */ /* 0x000fe200078e00ff */
[----:B------:R-:W-:Y:S01]  /*14c0*/  USHF.L.U32 UR9, UR26, UR23, URZ ;  /* 0x000000171a097299 */ /* 0x000fe2000800063f */
[----:B------:R-:W-:Y:S01]  /*14d0*/  IMAD.U32 R18, RZ, RZ, UR4 ;  /* 0x00000004ff127e24 */ /* 0x000fe2000f8e00ff */
[----:B------:R-:W-:Y:S02]  /*14e0*/  ULOP3.LUT UR17, UR27, UR17, URZ, 0xc0, !UPT ;  /* 0x000000111b117292 */ /* 0x000fe4000f8ec03f */
[----:B------:R-:W-:Y:S02]  /*14f0*/  UIADD3 UR11, -UR10, URZ, URZ ;  /* 0x0000003f0a0b7290 */ /* 0x000fe4000fffe13f */
[----:B------:R-:W-:Y:S02]  /*1500*/  UIMAD UR17, UR9, UR10, UR17 ;  /* 0x0000000a091172a4 */ /* 0x000fe4000f8e0211 */
[----:B------:R-:W-:-:S02]  /*1510*/  ULOP3.LUT UR21, UR22, UR21, URZ, 0xc0, !UPT ;  /* 0x0000001516157292 */ /* 0x000fc4000f8ec03f */
[----:B------:R-:W-:Y:S01]  /*1520*/  UIMAD UR9, UR11, UR25, UR28 ;  /* 0x000000190b0972a4 */ /* 0x000fe2000f8e021c */
[----:B------:R-:W-:Y:S01]  /*1530*/  ULDC UR10, c[0x0][0x610] ;  /* 0x00018400000a7ab9 */ /* 0x000fe20000000800 */
[----:B------:R-:W-:Y:S02]  /*1540*/  UISETP.NE.AND UP1, UPT, UR38, URZ, UPT ;  /* 0x0000003f2600728c */ /* 0x000fe4000bf25270 */
[----:B------:R-:W-:Y:S02]  /*1550*/  UIMAD UR7, UR17, UR10, UR7 ;  /* 0x0000000a110772a4 */ /* 0x000fe4000f8e0207 */
[----:B------:R-:W-:-:S04]  /*1560*/  UIMAD UR9, UR9, UR5, UR21 ;  /* 0x00000005090972a4 */ /* 0x000fc8000f8e0215 */
[----:B------:R-:W-:Y:S02]  /*1570*/  USEL UR5, UR9, UR7, !UP1 ;  /* 0x0000000709057287 */ /* 0x000fe4000c800000 */
[----:B------:R-:W-:-:S04]  /*1580*/  USEL UR7, UR7, UR9, !UP1 ;  /* 0x0000000907077287 */ /* 0x000fc8000c800000 */
[----:B------:R-:W-:Y:S02]  /*1590*/  IMAD.U32 R6, RZ, RZ, UR5 ;  /* 0x00000005ff067e24 */ /* 0x000fe4000f8e00ff */
[----:B------:R-:W-:-:S05]  /*15a0*/  IMAD.U32 R5, RZ, RZ, UR7 ;  /* 0x00000007ff057e24 */ /* 0x000fca000f8e00ff */
[----:B------:R0:W-:Y:S04]  /*15b0*/  STL [R1], R5 ;  /* 0x0000000501007387 */ /* 0x0001e80000100800 */
[----:B------:R0:W-:Y:S02]  /*15c0*/  STL [R1+0x4], R6 ;  /* 0x0000040601007387 */ /* 0x0001e40000100800 */
.L_x_12:
[----:B------:R-:W-:Y:S05]  /*15d0*/  @!P1 BRA `(.L_x_15) ;  /* 0x00000000000c9947 */ /* 0x000fea0003800000 */
[----:B------:R-:W-:Y:S01]  /*15e0*/  UCGABAR_WAIT ;  /* 0x0000000000007dc7 */ /* 0x000fe20008000000 */
[----:B------:R-:W-:Y:S01]  /*15f0*/  CCTL.IVALL ;  /* 0x00000000ff00798f */ /* 0x000fe20002000000 */
[----:B------:R-:W-:Y:S05]  /*1600*/  BRA `(.L_x_16) ;  /* 0x0000000000047947 */ /* 0x000fea0003800000 */
.L_x_15:
[----:B------:R-:W-:Y:S06]  /*1610*/  BAR.SYNC.DEFER_BLOCKING 0x0 ;  /* 0x0000000000007b1d */ /* 0x000fec0000010000 */
.L_x_16:
[----:B------:R-:W-:Y:S02]  /*1620*/  ULDC UR4, c[0x0][0x28c] ;  /* 0x0000a30000047ab9 */ /* 0x000fe40000000800 */
[----:B------:R-:W-:-:S04]  /*1630*/  UIADD3 UR4, UR4, 0xf, URZ ;  /* 0x0000000f04047890 */ /* 0x000fc8000fffe03f */
[----:B------:R-:W-:-:S04]  /*1640*/  USHF.R.S32.HI UR5, URZ, 0x1f, UR4 ;  /* 0x0000001f3f057899 */ /* 0x000fc80008011404 */
[----:B------:R-:W-:-:S04]  /*1650*/  ULEA.HI UR5, UR5, UR4, URZ, 0x4 ;  /* 0x0000000405057291 */ /* 0x000fc8000f8f203f */
[----:B------:R-:W-:Y:S01]  /*1660*/  USHF.R.S32.HI UR39, URZ, 0x4, UR5 ;  /* 0x000000043f277899 */ /* 0x000fe20008011405 */
[----:B------:R-:W-:Y:S11]  /*1670*/  @!P2 BRA `(.L_x_17) ;  /* 0x000000e8007ca947 */ /* 0x000ff60003800000 */
[----:B------:R-:W-:-:S06]  /*1680*/  UISETP.GT.U32.AND UP1, UPT, UR16, 0x1, UPT ;  /* 0x000000011000788c */ /* 0x000fcc000bf24070 */
[----:B------:R-:W-:-:S13]  /*1690*/  PLOP3.LUT P0, PT, PT, PT, UP1, 0x80, 0x0 ;  /* 0x000000000000781c */ /* 0x000fda0003f0f018 */
[----:B------:R-:W-:Y:S05]  /*16a0*/  @P0 EXIT ;  /* 0x000000000000094d */ /* 0x000fea0003800000 */
.L_x_18:
[----:B------:R-:W-:-:S08]  /*16b0*/  NOP ;  /* 0x0000000000007918 */ /* 0x000fd00000000000 */
[----:B------:R-:W1:Y:S02]  /*16c0*/  USETMAXREG.TRY_ALLOC.CTAPOOL UP1, 0xe8 ;  /* 0x000000e8000079c8 */ /* 0x000e640008020600 */
[----:B-1----:R-:W-:-:S13]  /*16d0*/  PLOP3.LUT P0, PT, PT, PT, UP1, 0x80, 0x0 ;  /* 0x000000000000781c */ /* 0x002fda0003f0f018 */
[----:B------:R-:W-:Y:S05]  /*16e0*/  @!P0 BRA `(.L_x_18) ;  /* 0xfffffffc00f08947 */ /* 0x000fea000383ffff */
[----:B------:R-:W-:-:S13]  /*16f0*/  LOP3.LUT P0, RZ, R0, 0xff, RZ, 0xc0, !PT ;  /* 0x000000ff00ff7812 */ /* 0x000fda000780c0ff */
[----:B------:R-:W-:Y:S05]  /*1700*/  @!P0 EXIT ;  /* 0x000000000000894d */ /* 0x000fea0003800000 */
[----:B------:R-:W1:Y:S01]  /*1710*/  S2UR UR5, SR_CgaCtaId ;  /* 0x00000000000579c3 */ /* 0x000e620000008800 */
[CC--:B------:R-:W-:Y:S01]  /*1720*/  LEA.HI R0, R9.reuse, R4.reuse, RZ, 0x2 ;  /* 0x0000000409007211 */ /* 0x0c0fe200078f10ff */
[----:B------:R-:W-:Y:S01]  /*1730*/  USHF.R.U32.HI UR4, URZ, 0x4, UR39 ;  /* 0x000000043f047899 */ /* 0x000fe20008011627 */
[----:B------:R-:W-:Y:S01]  /*1740*/  LEA.HI R9, R9, R4, RZ, 0x5 ;  /* 0x0000000409097211 */ /* 0x000fe200078f28ff */
[----:B------:R-:W-:Y:S01]  /*1750*/  UIADD3 UR8, UR8, -0x1, URZ ;  /* 0xffffffff08087890 */ /* 0x000fe2000fffe03f */
[--C-:B------:R-:W-:Y:S01]  /*1760*/  SHF.R.S32.HI R228, RZ, 0x2, R0.reuse ;  /* 0x00000002ffe47819 */ /* 0x100fe20000011400 */
[----:B------:R-:W-:Y:S01]  /*1770*/  ULOP3.LUT UR4, UR4, 0x1, URZ, 0xc0, !UPT ;  /* 0x0000000104047892 */ /* 0x000fe2000f8ec03f */
[----:B------:R-:W-:Y:S01]  /*1780*/  SHF.R.S32.HI R3, RZ, 0x1f, R0 ;  /* 0x0000001fff037819 */ /* 0x000fe20000011400 */
[----:B------:R-:W-:Y:S01]  /*1790*/  ULOP3.LUT UR42, UR39, 0xf, URZ, 0xc0, !UPT ;  /* 0x0000000f272a7892 */ /* 0x000fe2000f8ec03f */
[----:B------:R-:W-:Y:S01]  /*17a0*/  SHF.R.S32.HI R9, RZ, 0x5, R9 ;  /* 0x00000005ff097819 */ /* 0x000fe20000011409 */
[----:B------:R-:W-:Y:S01]  /*17b0*/  UMOV UR41, 0x400 ;  /* 0x0000040000297882 */ /* 0x000fe20000000000 */
[----:B------:R-:W-:Y:S01]  /*17c0*/  LEA.HI R3, R3, R228, RZ, 0x3 ;  /* 0x000000e403037211 */ /* 0x000fe200078f18ff */
[----:B------:R-:W-:-:S02]  /*17d0*/  UISETP.LT.AND UP1, UPT, UR39, 0x1, UPT ;  /* 0x000000012700788c */ /* 0x000fc4000bf21270 */
[----:B------:R-:W-:Y:S01]  /*17e0*/  USHF.L.U32 UR50, UR8, 0x3, URZ ;  /* 0x0000000308327899 */ /* 0x000fe2000800063f */
[----:B------:R-:W-:Y:S01]  /*17f0*/  LOP3.LUT R3, R3, 0xfffffff8, RZ, 0xc0, !PT ;  /* 0xfffffff803037812 */ /* 0x000fe200078ec0ff */
[----:B------:R-:W-:Y:S02]  /*1800*/  USEL UR42, UR42, URZ, !UP0 ;  /* 0x0000003f2a2a7287 */ /* 0x000fe4000c000000 */
[----:B------:R-:W-:Y:S02]  /*1810*/  UISETP.EQ.U32.AND UP0, UPT, UR4, 0x1, !UP0 ;  /* 0x000000010400788c */ /* 0x000fe4000c702070 */
[----:B------:R-:W-:Y:S01]  /*1820*/  IMAD.IADD R228, R228, 0x1, -R3 ;  /* 0x00000001e4e47824 */ /* 0x000fe200078e0a03 */
[----:B------:R-:W-:Y:S01]  /*1830*/  LOP3.LUT R3, R0, 0xfffffffc, RZ, 0xc0, !PT ;  /* 0xfffffffc00037812 */ /* 0x000fe200078ec0ff */
[----:B------:R-:W-:Y:S02]  /*1840*/  USEL UR43, UR39, 0x1, UP1 ;  /* 0x00000001272b7887 */ /* 0x000fe40008800000 */
[----:B-1----:R-:W-:Y:S01]  /*1850*/  ULEA UR41, UR5, UR41, 0x18 ;  /* 0x0000002905297291 */ /* 0x002fe2000f8ec03f */
[--C-:B------:R-:W-:Y:S01]  /*1860*/  SHF.R.S32.HI R229, RZ, 0x1f, R228.reuse ;  /* 0x0000001fffe57819 */ /* 0x100fe200000114e4 */
[C-C-:B------:R-:W-:Y:S01]  /*1870*/  IMAD R227, R9.reuse, -0x10, -R228.reuse ;  /* 0xfffffff009e37824 */ /* 0x140fe200078e0ae4 */
[----:B------:R-:W-:Y:S01]  /*1880*/  ULDC UR4, c[0x0][0x284] ;  /* 0x0000a10000047ab9 */ /* 0x000fe20000000800 */
[----:B------:R-:W-:Y:S01]  /*1890*/  UISETP.NE.AND UP1, UPT, UR8, URZ, UPT ;  /* 0x0000003f0800728c */ /* 0x000fe2000bf25270 */
[----:B------:R-:W-:Y:S01]  /*18a0*/  IMAD.IADD R226, R4, 0x1, -R3 ;  /* 0x0000000104e27824 */ /* 0x000fe200078e0a03 */
[----:B------:R-:W-:Y:S01]  /*18b0*/  UIADD3 UR49, UR41, 0x110, URZ ;  /* 0x0000011029317890 */ /* 0x000fe2000fffe03f */
[----:B------:R-:W-:Y:S01]  /*18c0*/  IMAD.WIDE R228, R9, 0x10, R228 ;  /* 0x0000001009e47825 */ /* 0x000fe200078e02e4 */
[----:B------:R-:W-:-:S02]  /*18d0*/  ULOP3.LUT UR47, UR50, 0x8, URZ, 0xc0, !UPT ;  /* 0x00000008322f7892 */ /* 0x000fc4000f8ec03f */
[----:B------:R-:W-:Y:S01]  /*18e0*/  USHF.L.U32 UR40, UR39, 0x1, URZ ;  /* 0x0000000127287899 */ /* 0x000fe2000800063f */
[----:B------:R-:W-:Y:S01]  /*18f0*/  VIADD R227, R227, UR4 ;  /* 0x00000004e3e37c36 */ /* 0x000fe20008000000 */
[----:B------:R-:W-:Y:S02]  /*1900*/  UIADD3 UR43, -UR43, UR39, URZ ;  /* 0x000000272b2b7290 */ /* 0x000fe4000fffe13f */
[----:B------:R-:W-:Y:S02]  /*1910*/  ULOP3.LUT UR44, UR50, 0x8, URZ, 0xc, !UPT ;  /* 0x00000008322c7892 */ /* 0x000fe4000f8e0c3f */
[----:B------:R-:W-:Y:S02]  /*1920*/  USEL UR45, URZ, 0x1, UP1 ;  /* 0x000000013f2d7887 */ /* 0x000fe40008800000 */
[----:B------:R-:W-:Y:S02]  /*1930*/  UIADD3 UR46, UR50, UR49, URZ ;  /* 0x00000031322e7290 */ /* 0x000fe4000fffe03f */
[----:B------:R-:W-:-:S02]  /*1940*/  ULOP3.LUT UR47, UR47, 0x18, URZ, 0x3c, !UPT ;  /* 0x000000182f2f7892 */ /* 0x000fc4000f8e3c3f */
[----:B------:R-:W-:-:S12]  /*1950*/  USEL UR48, URZ, 0x1, !UP0 ;  /* 0x000000013f307887 */ /* 0x000fd8000c000000 */
.L_x_422:
[----:B0-----:R-:W-:Y:S01]  /*1960*/  IMAD.U32 R3, RZ, RZ, UR45 ;  /* 0x0000002dff037e24 */ /* 0x001fe2000f8e00ff */
[----:B------:R-:W-:Y:S01]  /*1970*/  ULDC UR4, c[0x0][0x28c] ;  /* 0x0000a30000047ab9 */ /* 0x000fe20000000800 */
[----:B------:R-:W-:Y:S01]  /*1980*/  IMAD.U32 R216, RZ, RZ, UR49 ;  /* 0x00000031ffd87e24 */ /* 0x000fe2000f8e00ff */
[----:B------:R-:W-:Y:S02]  /*1990*/  ISETP.LT.AND P1, PT, RZ, UR4, PT ;  /* 0x00000004ff007c0c */ /* 0x000fe4000bf21270 */
[----:B------:R-:W-:-:S04]  /*19a0*/  SHF.L.U32 R3, R3, 0x1f, RZ ;  /* 0x0000001f03037819 */ /* 0x000fc800000006ff */
[----:B------:R-:W1:Y:S02]  /*19b0*/  SYNCS.PHASECHK.TRANS64.TRYWAIT P0, [R216+UR50], R3 ;  /* 0x00000003d80075a7 */ /* 0x000e640008000172 */
[----:B-12345:R-:W-:Y:S05]  /*19c0*/  @!P0 BRA `(.L_x_19) ;  /* 0x000000fc00888947 */ /* 0x03efea0003800000 */
.L_x_456:
[----:B------:R-:W-:Y:S05]  /*19d0*/  @P1 BRA `(.L_x_20) ;  /* 0x0000000000401947 */ /* 0x000fea0003800000 */
[----:B-1----:R-:W-:Y:S01]  /*19e0*/  MOV R0, 0x0 ;  /* 0x0000000000007802 */ /* 0x002fe20000000f00 */
[----:B------:R-:W-:Y:S01]  /*19f0*/  ULDC.64 UR4, c[0x4][0x68] ;  /* 0x01001a0000047ab9 */ /* 0x000fe20000000a00 */
[----:B------:R-:W-:Y:S01]  /*1a00*/  ULDC.64 UR6, c[0x4][0x8] ;  /* 0x0100020000067ab9 */ /* 0x000fe20000000a00 */
[----:B------:R-:W-:Y:S01]  /*1a10*/  IMAD.U32 R4, RZ, RZ, UR4 ;  /* 0x00000004ff047e24 */ /* 0x000fe2000f8e00ff */
[----:B------:R1:W2:Y:S01]  /*1a20*/  LDC.64 R14, c[0x4][R0] ;  /* 0x01000000000e7b82 */ /* 0x0002a20000000a00 */
[----:B0-----:R-:W-:Y:S01]  /*1a30*/  IMAD.U32 R5, RZ, RZ, UR5 ;  /* 0x00000005ff057e24 */ /* 0x001fe2000f8e00ff */
[----:B------:R-:W-:Y:S01]  /*1a40*/  ULDC.64 UR4, c[0x4][0x70] ;  /* 0x01001c0000047ab9 */ /* 0x000fe20000000a00 */
[----:B------:R-:W-:Y:S02]  /*1a50*/  IMAD.U32 R10, RZ, RZ, UR6 ;  /* 0x00000006ff0a7e24 */ /* 0x000fe4000f8e00ff */
[----:B------:R-:W-:Y:S02]  /*1a60*/  IMAD.U32 R6, RZ, RZ, UR4 ;  /* 0x00000004ff067e24 */ /* 0x000fe4000f8e00ff */
[----:B------:R-:W-:-:S02]  /*1a70*/  IMAD.U32 R7, RZ, RZ, UR5 ;  /* 0x00000005ff077e24 */ /* 0x000fc4000f8e00ff */
[----:B------:R-:W-:Y:S02]  /*1a80*/  IMAD.U32 R11, RZ, RZ, UR7 ;  /* 0x00000007ff0b7e24 */ /* 0x000fe4000f8e00ff */
[----:B------:R-:W-:Y:S02]  /*1a90*/  IMAD.MOV.U32 R8, RZ, RZ, 0x1e1 ;  /* 0x000001e1ff087424 */ /* 0x000fe400078e00ff */
[----:B------:R-:W-:Y:S02]  /*1aa0*/  IMAD.MOV.U32 R12, RZ, RZ, 0x1 ;  /* 0x00000001ff0c7424 */ /* 0x000fe400078e00ff */
[----:B-1----:R-:W-:-:S07]  /*1ab0*/  IMAD.MOV.U32 R13, RZ, RZ, RZ ;  /* 0x000000ffff0d7224 */ /* 0x002fce00078e00ff */
[----:B------:R-:W-:-:S07]  /*1ac0*/  LEPC R20, `(.L_x_20) ;  /* 0x000000001014794e */ /* 0x000fce0000000000 */
[----:B--2--5:R-:W-:Y:S05]  /*1ad0*/  CALL.ABS.NOINC R14 ;  /* 0x000000000e007343 */ /* 0x024fea0003c00000 */
.L_x_20:
[----:B------:R-:W-:-:S06]  /*1ae0*/  ULOP3.LUT UR4, UR36, 0x1, URZ, 0xfc, !UPT ;  /* 0x0000000124047892 */ /* 0x000fcc000f8efc3f */
[----:B-1----:R-:W-:-:S05]  /*1af0*/  IMAD.U32 R0, RZ, RZ, UR4 ;  /* 0x00000004ff007e24 */ /* 0x002fca000f8e00ff */
[----:B------:R-:W-:-:S13]  /*1b00*/  ISETP.NE.AND P0, PT, R0, 0x3, PT ;  /* 0x000000030000780c */ /* 0x000fda0003f05270 */
[----:B------:R-:W-:Y:S05]  /*1b10*/  @!P0 BRA `(.L_x_21) ;  /* 0x0000000000048947 */ /* 0x000fea0003800000 */
[----:B------:R-:W-:Y:S01]  /*1b20*/  BPT.TRAP 0x1 ;  /* 0x000000040000795c */ /* 0x000fe20000300000 */
.L_x_21:
[----:B------:R-:W-:Y:S02]  /*1b30*/  IMAD.U32 R3, RZ, RZ, UR42 ;  /* 0x0000002aff037e24 */ /* 0x000fe4000f8e00ff */
[----:B------:R-:W-:-:S03]  /*1b40*/  IMAD.U32 R0, RZ, RZ, UR48 ;  /* 0x00000030ff007e24 */ /* 0x000fc6000f8e00ff */
[----:B------:R-:W-:Y:S02]  /*1b50*/  LEA R3, R3, UR41, 0x3 ;  /* 0x0000002903037c11 */ /* 0x000fe4000f8e18ff */
[----:B------:R-:W-:-:S04]  /*1b60*/  SHF.L.U32 R0, R0, 0x1f, RZ ;  /* 0x0000001f00007819 */ /* 0x000fc800000006ff */
[----:B------:R1:W2:Y:S01]  /*1b70*/  SYNCS.PHASECHK.TRANS64.TRYWAIT P1, [R3+URZ], R0 ;  /* 0x00000000030075a7 */ /* 0x0002a2000802017f */
[----:B------:R-:W-:Y:S05]  /*1b80*/  @!P0 BRA `(.L_x_22) ;  /* 0x0000000000048947 */ /* 0x000fea0003800000 */
[----:B------:R-:W-:Y:S01]  /*1b90*/  BPT.TRAP 0x1 ;  /* 0x000000040000795c */ /* 0x000fe20000300000 */
.L_x_22:
[----:B------:R-:W-:-:S05]  /*1ba0*/  IMAD.U32 R4, RZ, RZ, UR43 ;  /* 0x0000002bff047e24 */ /* 0x000fca000f8e00ff */
[----:B------:R-:W-:Y:S01]  /*1bb0*/  ISETP.GE.AND P2, PT, R4, 0x1, PT ;  /* 0x000000010400780c */ /* 0x000fe20003f46270 */
[----:B--2---:R-:W-:-:S12]  /*1bc0*/  @P1 BRA `(.L_x_23) ;  /* 0x0000000000081947 */ /* 0x004fd80003800000 */
[----:B------:R-:W2:Y:S02]  /*1bd0*/  SYNCS.PHASECHK.TRANS64.TRYWAIT P1, [R3+URZ], R0 ;  /* 0x00000000030075a7 */ /* 0x000ea4000802017f */
[----:B--2---:R-:W-:Y:S05]  /*1be0*/  @!P1 BRA `(.L_x_24) ;  /* 0x000000fc00189947 */ /* 0x004fea0003800000 */
.L_x_23:
[----:B------:R-:W-:Y:S05]  /*1bf0*/  WARPSYNC.ALL ;  /* 0x0000000000007948 */ /* 0x000fea0003800000 */
[----:B------:R-:W-:Y:S01]  /*1c00*/  UIADD3 UR4, UR41, 0x200, URZ ;  /* 0x0000020029047890 */ /* 0x000fe2000fffe03f */
[----:B------:R-:W-:Y:S01]  /*1c10*/  WARPGROUP.ARRIVE ;  /* 0x00000000000079c5 */ /* 0x000fe20000000000 */
[----:B------:R-:W-:Y:S02]  /*1c20*/  UIADD3 UR5, UR41, 0x8200, URZ ;  /* 0x0000820029057890 */ /* 0x000fe4000fffe03f */
[----:B------:R-:W-:Y:S02]  /*1c30*/  USHF.R.U32.HI UR4, URZ, 0x4, UR4 ;  /* 0x000000043f047899 */ /* 0x000fe40008011604 */
[----:B------:R-:W-:-:S02]  /*1c40*/  USHF.R.U32.HI UR5, URZ, 0x4, UR5 ;  /* 0x000000043f057899 */ /* 0x000fc40008011605 */
[----:B------:R-:W-:Y:S02]  /*1c50*/  ULOP3.LUT UR4, UR4, 0x3fff, URZ, 0xc0, !UPT ;  /* 0x00003fff04047892 */ /* 0x000fe4000f8ec03f */
[----:B------:R-:W-:Y:S02]  /*1c60*/  ULOP3.LUT UR5, UR5, 0x3fff, URZ, 0xc0, !UPT ;  /* 0x00003fff05057892 */ /* 0x000fe4000f8ec03f */
[----:B------:R-:W-:Y:S02]  /*1c70*/  ULOP3.LUT UR10, UR4, 0x10000, URZ, 0xfc, !UPT ;  /* 0x00010000040a7892 */ /* 0x000fe4000f8efc3f */
[----:B------:R-:W-:Y:S02]  /*1c80*/  ULOP3.LUT UR9, UR5, 0x10000, URZ, 0xfc, !UPT ;  /* 0x0001000005097892 */ /* 0x000fe4000f8efc3f */
[----:B------:R-:W-:Y:S02]  /*1c90*/  ULEA UR4, UR42, UR10, 0x7 ;  /* 0x0000000a2a047291 */ /* 0x000fe4000f8e383f */
[----:B------:R-:W-:Y:S01]  /*1ca0*/  UIMAD UR6, UR42, 0x300, UR9 ;  /* 0x000003002a0678a4 */ /* 0x000fe2000f8e0209 */
[----:B------:R-:W-:Y:S01]  /*1cb0*/  UMOV UR5, 0xc0000010 ;  /* 0xc000001000057882 */ /* 0x000fe20000000000 */
[----:B------:R-:W-:-:S07]  /*1cc0*/  UMOV UR7, 0xc0000010 ;  /* 0xc000001000077882 */ /* 0x000fce0000000000 */
[----:B------:R-:W-:Y:S01]  /*1cd0*/  HGMMA.64x192x16.F32 R120, gdesc[UR4], RZ, !UPT, gsb0 ;  /* 0x02e00000047879f0 */ /* 0x000fe2000c0008ff */
[----:B------:R-:W-:Y:S01]  /*1ce0*/  UIADD3 UR6, UR6, 0x180, URZ ;  /* 0x0000018006067890 */ /* 0x000fe2000fffe03f */
[----:B------:R-:W-:Y:S01]  /*1cf0*/  UMOV UR7, 0xc0000010 ;  /* 0xc000001000077882 */ /* 0x000fe20000000000 */
[----:B------:R-:W-:Y:S02]  /*1d00*/  WARPGROUP.DEPBAR.LE gsb0, 0x0 ;  /* 0x00008000000079c5 */ /* 0x000fe40000010000 */
[----:B------:R-:W-:-:S15]  /*1d10*/  WARPGROUP.ARRIVE ;  /* 0x00000000000079c5 */ /* 0x000fde0000000000 */
[----:B------:R-:W-:Y:S03]  /*1d20*/  HGMMA.64x192x16.F32 R24, gdesc[UR4], RZ, !UPT, gsb0 ;  /* 0x02e00000041879f0 */ /* 0x000fe6000c0008ff */
[----:B------:R-:W-:Y:S02]  /*1d30*/  WARPGROUP.DEPBAR.LE gsb0, 0x0 ;  /* 0x00008000000079c5 */ /* 0x000fe40000010000 */
[----:B------:R-:W-:Y:S05]  /*1d40*/  @!P2 BRA `(.L_x_25) ;  /* 0x0000000000d0a947 */ /* 0x000fea0003800000 */
[----:B------:R-:W-:Y:S01]  /*1d50*/  UIADD3 UR4, UR42, 0x1, URZ ;  /* 0x000000012a047890 */ /* 0x000fe2000fffe03f */
[----:B-12---:R-:W-:Y:S02]  /*1d60*/  IMAD.U32 R0, RZ, RZ, UR43 ;  /* 0x0000002bff007e24 */ /* 0x006fe4000f8e00ff */
[----:B------:R-:W-:Y:S01]  /*1d70*/  IMAD.U32 R3, RZ, RZ, UR42 ;  /* 0x0000002aff037e24 */ /* 0x000fe2000f8e00ff */
[----:B------:R-:W-:-:S04]  /*1d80*/  UISETP.NE.AND UP0, UPT, UR4, 0x10, UPT ;  /* 0x000000100400788c */ /* 0x000fc8000bf05270 */
[----:B------:R-:W-:Y:S02]  /*1d90*/  USEL UR5, URZ, 0x1, UP0 ;  /* 0x000000013f057887 */ /* 0x000fe40008000000 */
[----:B------:R-:W-:Y:S02]  /*1da0*/  USEL UR8, UR4, URZ, UP0 ;  /* 0x0000003f04087287 */ /* 0x000fe40008000000 */
[----:B------:R-:W-:-:S06]  /*1db0*/  ULOP3.LUT UR5, UR48, UR5, URZ, 0x3c, !UPT ;  /* 0x0000000530057292 */ /* 0x000fcc000f8e3c3f */
[----:B0-----:R-:W-:-:S07]  /*1dc0*/  IMAD.U32 R6, RZ, RZ, UR5 ;  /* 0x00000005ff067e24 */ /* 0x001fce000f8e00ff */
.L_x_32:
[----:B------:R-:W-:Y:S05]  /*1dd0*/  @!P0 BRA `(.L_x_26) ;  /* 0x0000000000048947 */ /* 0x000fea0003800000 */
[----:B------:R-:W-:Y:S01]  /*1de0*/  BPT.TRAP 0x1 ;  /* 0x000000040000795c */ /* 0x000fe20000300000 */
.L_x_26:
[----:B------:R-:W-:Y:S01]  /*1df0*/  ULEA UR4, UR8, UR41, 0x3 ;  /* 0x0000002908047291 */ /* 0x000fe2000f8e183f */
[----:B------:R-:W-:-:S08]  /*1e00*/  SHF.L.U32 R4, R6, 0x1f, RZ ;  /* 0x0000001f06047819 */ /* 0x000fd000000006ff */
[----:B------:R0:W1:Y:S01]  /*1e10*/  SYNCS.PHASECHK.TRANS64.TRYWAIT P1, [UR4], R4 ;  /* 0x00000004ff0075a7 */ /* 0x0000620008020144 */
[----:B------:R-:W-:Y:S05]  /*1e20*/  @!P0 BRA `(.L_x_27) ;  /* 0x0000000000048947 */ /* 0x000fea0003800000 */
[----:B------:R-:W-:Y:S01]  /*1e30*/  BPT.TRAP 0x1 ;  /* 0x000000040000795c */ /* 0x000fe20000300000 */
.L_x_27:
[----:B-1----:R-:W-:Y:S05]  /*1e40*/  @P1 BRA `(.L_x_28) ;  /* 0x0000000000081947 */ /* 0x002fea0003800000 */
[----:B------:R-:W1:Y:S02]  /*1e50*/  SYNCS.PHASECHK.TRANS64.TRYWAIT P1, [UR4], R4 ;  /* 0x00000004ff0075a7 */ /* 0x000e640008020144 */
[----:B-1----:R-:W-:Y:S05]  /*1e60*/  @!P1 BRA `(.L_x_29) ;  /* 0x000000f8008c9947 */ /* 0x002fea0003800000 */
.L_x_28:
[----:B------:R-:W-:Y:S01]  /*1e70*/  ULEA UR4, UR8, UR10, 0x7 ;  /* 0x0000000a08047291 */ /* 0x000fe2000f8e383f */
[----:B------:R-:W-:Y:S01]  /*1e80*/  WARPGROUP.ARRIVE ;  /* 0x00000000000079c5 */ /* 0x000fe20000000000 */
[----:B------:R-:W-:Y:S01]  /*1e90*/  UIMAD UR6, UR8, 0x300, UR9 ;  /* 0x00000300080678a4 */ /* 0x000fe2000f8e0209 */
[----:B------:R-:W-:Y:S01]  /*1ea0*/  UMOV UR5, 0xc0000010 ;  /* 0xc000001000057882 */ /* 0x000fe20000000000 */
[----:B------:R-:W-:-:S07]  /*1eb0*/  UMOV UR7, 0xc0000010 ;  /* 0xc000001000077882 */ /* 0x000fce0000000000 */
[----:B------:R-:W-:Y:S01]  /*1ec0*/  HGMMA.64x192x16.F32 R120, gdesc[UR4], R120, gsb0 ;  /* 0x02e00000047879f0 */ /* 0x000fe20008000878 */
[----:B------:R-:W-:Y:S01]  /*1ed0*/  UIADD3 UR6, UR6, 0x180, URZ ;  /* 0x0000018006067890 */ /* 0x000fe2000fffe03f */
[----:B------:R-:W-:Y:S01]  /*1ee0*/  UMOV UR7, 0xc0000010 ;  /* 0xc000001000077882 */ /* 0x000fe20000000000 */
[----:B------:R-:W-:Y:S02]  /*1ef0*/  WARPGROUP.DEPBAR.LE gsb0, 0x0 ;  /* 0x00008000000079c5 */ /* 0x000fe40000010000 */
[----:B------:R-:W-:-:S15]  /*1f00*/  WARPGROUP.ARRIVE ;  /* 0x00000000000079c5 */ /* 0x000fde0000000000 */
[----:B------:R-:W-:Y:S03]  /*1f10*/  HGMMA.64x192x16.F32 R24, gdesc[UR4], R24, gsb0 ;  /* 0x02e00000041879f0 */ /* 0x000fe60008000818 */
[----:B------:R-:W-:Y:S02]  /*1f20*/  WARPGROUP.DEPBAR.LE gsb0, 0x0 ;  /* 0x00008000000079c5 */ /* 0x000fe40000010000 */
[----:B------:R-:W-:Y:S05]  /*1f30*/  @!P0 BRA `(.L_x_30) ;  /* 0x0000000000048947 */ /* 0x000fea0003800000 */
[----:B------:R-:W-:Y:S01]  /*1f40*/  BPT.TRAP 0x1 ;  /* 0x000000040000795c */ /* 0x000fe20000300000 */
.L_x_30:
[----:B------:R-:W-:Y:S01]  /*1f50*/  ISETP.NE.AND P1, PT, R17, RZ, PT ;  /* 0x000000ff1100720c */ /* 0x000fe20003f25270 */
[----:B------:R-:W-:-:S12]  /*1f60*/  UISETP.GT.U32.AND UP0, UPT, UR36, 0x1, UPT ;  /* 0x000000012400788c */ /* 0x000fd8000bf04070 */
[----:B01----:R-:W-:-:S05]  /*1f70*/  @P1 LEA R4, R3, UR41, 0x3 ;  /* 0x0000002903041c11 */ /* 0x003fca000f8e18ff */
[----:B------:R-:W-:-:S05]  /*1f80*/  @P1 VIADD R4, R4, 0x80 ;  /* 0x0000008004041836 */ /* 0x000fca0000000000 */
[----:B------:R-:W-:-:S04]  /*1f90*/  @P1 PRMT R4, R19, 0x654, R4 ;  /* 0x0000065413041816 */ /* 0x000fc80000000004 */
[----:B------:R0:W-:Y:S01]  /*1fa0*/  @P1 SYNCS.ARRIVE.TRANS64.RED.A1T0 RZ, [R4+URZ], RZ ;  /* 0x000000ff04ff19a7 */ /* 0x0001e2000810043f */
[----:B------:R-:W-:-:S13]  /*1fb0*/  PLOP3.LUT P1, PT, PT, PT, UP0, 0x80, 0x0 ;  /* 0x000000000000781c */ /* 0x000fda0003f2f008 */
[----:B0-----:R-:W-:Y:S05]  /*1fc0*/  @P1 BRA `(.L_x_31) ;  /* 0x0000000000041947 */ /* 0x001fea0003800000 */
[----:B------:R-:W-:Y:S01]  /*1fd0*/  BPT.TRAP 0x1 ;  /* 0x000000040000795c */ /* 0x000fe20000300000 */
.L_x_31:
[----:B------:R-:W-:Y:S01]  /*1fe0*/  UIADD3 UR8, UR8, 0x1, URZ ;  /* 0x0000000108087890 */ /* 0x000fe2000fffe03f */
[C---:B------:R-:W-:Y:S01]  /*1ff0*/  ISETP.GT.AND P2, PT, R0.reuse, 0x1, PT ;  /* 0x000000010000780c */ /* 0x040fe20003f44270 */
[----:B------:R-:W-:Y:S02]  /*2000*/  VIADD R3, R3, 0x1 ;  /* 0x0000000103037836 */ /* 0x000fe40000000000 */
[----:B------:R-:W-:Y:S01]  /*2010*/  UISETP.NE.AND UP0, UPT, UR8, 0x10, UPT ;  /* 0x000000100800788c */ /* 0x000fe2000bf05270 */
[----:B------:R-:W-:Y:S02]  /*2020*/  VIADD R0, R0, 0xffffffff ;  /* 0xffffffff00007836 */ /* 0x000fe40000000000 */
[C---:B------:R-:W-:Y:S01]  /*2030*/  ISETP.NE.AND P1, PT, R3.reuse, 0x10, PT ;  /* 0x000000100300780c */ /* 0x040fe20003f25270 */
[----:B------:R-:W-:Y:S02]  /*2040*/  USEL UR4, URZ, 0x1, UP0 ;  /* 0x000000013f047887 */ /* 0x000fe40008000000 */
[----:B------:R-:W-:Y:S01]  /*2050*/  USEL UR8, UR8, URZ, UP0 ;  /* 0x0000003f08087287 */ /* 0x000fe20008000000 */
[----:B------:R-:W-:-:S03]  /*2060*/  SEL R3, R3, RZ, P1 ;  /* 0x000000ff03037207 */ /* 0x000fc60000800000 */
[----:B------:R-:W-:Y:S01]  /*2070*/  LOP3.LUT R6, R6, UR4, RZ, 0x3c, !PT ;  /* 0x0000000406067c12 */ /* 0x000fe2000f8e3cff */
[----:B------:R-:W-:Y:S07]  /*2080*/  @P2 BRA `(.L_x_32) ;  /* 0xfffffffc00502947 */ /* 0x000fee000383ffff */
.L_x_25:
[----:B-12---:R-:W1:Y:S01]  /*2090*/  LDC R0, c[0x0][0x28c] ;  /* 0x0000a300ff007b82 */ /* 0x006e620000000800 */
[----:B------:R-:W-:-:S04]  /*20a0*/  IMAD.U32 R3, RZ, RZ, UR44 ;  /* 0x0000002cff037e24 */ /* 0x000fc8000f8e00ff */
[----:B------:R2:W-:Y:S01]  /*20b0*/  SYNCS.ARRIVE.TRANS64.A1T0 RZ, [R3+UR49], RZ ;  /* 0x000000ff03ff79a7 */ /* 0x0005e20008100031 */
[----:B-1----:R-:W-:-:S13]  /*20c0*/  ISETP.GE.AND P1, PT, R0, 0x1, PT ;  /* 0x000000010000780c */ /* 0x002fda0003f26270 */
[----:B--2---:R-:W-:Y:S05]  /*20d0*/  @!P1 BRA `(.L_x_33) ;  /* 0x0000000000409947 */ /* 0x004fea0003800000 */
[----:B------:R-:W-:Y:S05]  /*20e0*/  @!P0 BRA `(.L_x_34) ;  /* 0x0000000000048947 */ /* 0x000fea0003800000 */
[----:B------:R-:W-:Y:S01]  /*20f0*/  BPT.TRAP 0x1 ;  /* 0x000000040000795c */ /* 0x000fe20000300000 */
.L_x_34:
[----:B------:R-:W-:Y:S01]  /*2100*/  ISETP.NE.AND P0, PT, R17, RZ, PT ;  /* 0x000000ff1100720c */ /* 0x000fe20003f05270 */
[----:B------:R-:W-:-:S12]  /*2110*/  IMAD.U32 R3, RZ, RZ, UR41 ;  /* 0x00000029ff037e24 */ /* 0x000fd8000f8e00ff */
[----:B------:R-:W-:-:S05]  /*2120*/  VOTEU.ANY UP0, P0 ;  /* 0x00000000003f7886 */ /* 0x000fca0000000100 */
[----:B------:R-:W-:Y:S02]  /*2130*/  @UP0 UIADD3 UR4, UR43, UR42, URZ ;  /* 0x0000002a2b040290 */ /* 0x000fe4000fffe03f */
[----:B------:R-:W-:-:S04]  /*2140*/  UISETP.GT.U32.AND UP0, UPT, UR36, 0x1, UPT ;  /* 0x000000012400788c */ /* 0x000fc8000bf04070 */
[----:B------:R-:W-:-:S04]  /*2150*/  IMAD.U32 R0, RZ, RZ, UR4 ;  /* 0x00000004ff007e24 */ /* 0x000fc8000f8e00ff */
[----:B------:R-:W-:-:S05]  /*2160*/  @P0 IMAD.SHL.U32 R0, R0, 0x8, RZ ;  /* 0x0000000800000824 */ /* 0x000fca00078e00ff */
[----:B------:R-:W-:-:S04]  /*2170*/  @P0 LOP3.LUT R0, R0, 0x78, RZ, 0xc0, !PT ;  /* 0x0000007800000812 */ /* 0x000fc800078ec0ff */
[----:B------:R-:W-:-:S04]  /*2180*/  @P0 IADD3 R0, R3, 0x80, R0 ;  /* 0x0000008003000810 */ /* 0x000fc80007ffe000 */
[----:B------:R-:W-:-:S04]  /*2190*/  @P0 PRMT R0, R19, 0x654, R0 ;  /* 0x0000065413000816 */ /* 0x000fc80000000000 */
[----:B------:R1:W-:Y:S01]  /*21a0*/  @P0 SYNCS.ARRIVE.TRANS64.RED.A1T0 RZ, [R0+URZ], RZ ;  /* 0x000000ff00ff09a7 */ /* 0x0003e2000810043f */
[----:B------:R-:W-:-:S13]  /*21b0*/  PLOP3.LUT P0, PT, PT, PT, UP0, 0x80, 0x0 ;  /* 0x000000000000781c */ /* 0x000fda0003f0f008 */
[----:B-1----:R-:W-:Y:S05]  /*21c0*/  @P0 BRA `(.L_x_33) ;  /* 0x0000000000040947 */ /* 0x002fea0003800000 */
[----:B------:R-:W-:Y:S01]  /*21d0*/  BPT.TRAP 0x1 ;  /* 0x000000040000795c */ /* 0x000fe20000300000 */
.L_x_33:
[----:B------:R-:W-:Y:S01]  /*21e0*/  IMAD.U32 R3, RZ, RZ, UR45 ;  /* 0x0000002dff037e24 */ /* 0x000fe2000f8e00ff */
[----:B------:R-:W-:Y:S01]  /*21f0*/  UIADD3 UR42, UR40, UR42, URZ ;  /* 0x0000002a282a7290 */ /* 0x000fe2000fffe03f */
[----:B------:R-:W-:Y:S01]  /*2200*/  SHF.R.S32.HI R21, RZ, 0x1f, R18 ;  /* 0x0000001fff157819 */ /* 0x000fe20000011412 */
[----:B------:R-:W-:Y:S02]  /*2210*/  IMAD.SHL.U32 R8, R226, 0x2, RZ ;  /* 0x00000002e2087824 */ /* 0x000fe400078e00ff */
[----:B------:R-:W-:Y:S01]  /*2220*/  SHF.L.U32 R3, R3, 0x1f, RZ ;  /* 0x0000001f03037819 */ /* 0x000fe200000006ff */
[----:B------:R-:W-:Y:S02]  /*2230*/  USHF.R.U32.HI UR4, URZ, 0x4, UR42 ;  /* 0x000000043f047899 */ /* 0x000fe4000801162a */
[----:B------:R-:W-:Y:S01]  /*2240*/  UISETP.GT.U32.AND UP0, UPT, UR42, 0xf, UPT ;  /* 0x0000000f2a00788c */ /* 0x000fe2000bf04070 */
[----:B------:R-:W1:Y:S01]  /*2250*/  SYNCS.PHASECHK.TRANS64.TRYWAIT P0, [R216+UR50+0x10], R3 ;  /* 0x00001003d80075a7 */ /* 0x000e620008000172 */
[----:B------:R-:W-:-:S02]  /*2260*/  ULOP3.LUT UR4, UR4, 0x1, URZ, 0xc0, !UPT ;  /* 0x0000000104047892 */ /* 0x000fc4000f8ec03f */
[----:B------:R-:W-:Y:S02]  /*2270*/  UISETP.LT.U32.AND UP0, UPT, UR40, 0x10, UP0 ;  /* 0x000000102800788c */ /* 0x000fe40008701070 */
[----:B------:R-:W-:Y:S02]  /*2280*/  UISETP.NE.U32.AND UP1, UPT, UR4, 0x1, UPT ;  /* 0x000000010400788c */ /* 0x000fe4000bf25070 */
[----:B------:R-:W-:Y:S02]  /*2290*/  USEL UR5, URZ, 0x1, !UP0 ;  /* 0x000000013f057887 */ /* 0x000fe4000c000000 */
[----:B------:R-:W-:Y:S02]  /*22a0*/  UISETP.GT.U32.AND UP1, UPT, UR40, 0xf, !UP1 ;  /* 0x0000000f2800788c */ /* 0x000fe4000cf24070 */
[----:B------:R-:W-:Y:S02]  /*22b0*/  ULOP3.LUT UR42, UR42, 0xf, URZ, 0xc0, !UPT ;  /* 0x0000000f2a2a7892 */ /* 0x000fe4000f8ec03f */
[----:B------:R-:W-:-:S04]  /*22c0*/  USEL UR4, URZ, 0x1, !UP1 ;  /* 0x000000013f047887 */ /* 0x000fc8000c800000 */
[----:B------:R-:W-:Y:S01]  /*22d0*/  ULOP3.LUT UR48, UR4, UR48, UR5, 0x96, !UPT ;  /* 0x0000003004307292 */ /* 0x000fe2000f8e9605 */
[----:B-1----:R-:W-:Y:S11]  /*22e0*/  @!P0 BRA `(.L_x_35) ;  /* 0x000000f400848947 */ /* 0x002ff60003800000 */
.L_x_457:
[----:B-1----:R-:W2:Y:S01]  /*22f0*/  LDL.LU R0, [R1+0x4] ;  /* 0x0000040001007983 */ /* 0x002ea20000300800 */
[----:B------:R-:W1:Y:S01]  /*2300*/  LDC R11, c[0x0][0x288] ;  /* 0x0000a200ff0b7b82 */ /* 0x000e620000000800 */
[----:B------:R-:W-:Y:S02]  /*2310*/  ULDC.64 UR4, c[0x0][0x5d0] ;  /* 0x0001740000047ab9 */ /* 0x000fe40000000a00 */
[----:B------:R-:W3:Y:S01]  /*2320*/  LDL R10, [R1] ;  /* 0x00000000010a7983 */ /* 0x000ee20000100800 */
[--C-:B------:R-:W-:Y:S01]  /*2330*/  SHF.R.S32.HI R9, RZ, 0x1f, R8.reuse ;  /* 0x0000001fff097819 */ /* 0x100fe20000011408 */
[----:B------:R-:W-:Y:S02]  /*2340*/  IMAD R3, R21, UR4, RZ ;  /* 0x0000000415037c24 */ /* 0x000fe4000f8e02ff */
[----:B0-----:R-:W-:Y:S01]  /*2350*/  IMAD.WIDE.U32 R4, R18, UR4, R8 ;  /* 0x0000000412047c25 */ /* 0x001fe2000f8e0008 */
[----:B------:R-:W-:-:S03]  /*2360*/  ULDC UR4, c[0x0][0x284] ;  /* 0x0000a10000047ab9 */ /* 0x000fc60000000800 */
[----:B------:R-:W-:Y:S02]  /*2370*/  IMAD R3, R18, UR5, R3 ;  /* 0x0000000512037c24 */ /* 0x000fe4000f8e0203 */
[----:B--2---:R-:W-:Y:S02]  /*2380*/  IMAD R6, R0, 0x180, RZ ;  /* 0x0000018000067824 */ /* 0x004fe400078e02ff */
[----:B---3--:R-:W-:-:S03]  /*2390*/  IMAD.SHL.U32 R0, R10, 0x40, RZ ;  /* 0x000000400a007824 */ /* 0x008fc600078e00ff */
[----:B------:R-:W-:Y:S02]  /*23a0*/  SHF.R.S32.HI R7, RZ, 0x1f, R6 ;  /* 0x0000001fff077819 */ /* 0x000fe40000011406 */
[----:B------:R-:W-:-:S04]  /*23b0*/  IADD3 R14, P0, R6, R4, RZ ;  /* 0x00000004060e7210 */ /* 0x000fc80007f1e0ff */
[----:B------:R-:W-:Y:S02]  /*23c0*/  IADD3.X R15, R7, R5, R3, P0, !PT ;  /* 0x00000005070f7210 */ /* 0x000fe400007fe403 */
[----:B------:R-:W-:-:S04]  /*23d0*/  ISETP.GE.AND P0, PT, R0, UR4, PT ;  /* 0x0000000400007c0c */ /* 0x000fc8000bf06270 */
[----:B-1----:R-:W-:-:S13]  /*23e0*/  ISETP.GE.OR P0, PT, R6, R11, P0 ;  /* 0x0000000b0600720c */ /* 0x002fda0000706670 */
[----:B------:R-:W-:Y:S05]  /*23f0*/  @P0 BRA `(.L_x_36) ;  /* 0x000000d400340947 */ /* 0x000fea0003800000 */
[----:B------:R-:W0:Y:S01]  /*2400*/  LDC.64 R4, c[0x0][0x5c8] ;  /* 0x00017200ff047b82 */ /* 0x000e220000000a00 */
[----:B-----5:R-:W-:Y:S01]  /*2410*/  FSETP.NEU.AND P2, PT, R16, RZ, PT ;  /* 0x000000ff1000720b */ /* 0x020fe20003f4d000 */
[----:B------:R-:W-:Y:S01]  /*2420*/  IMAD R3, R226, -0x2, R11 ;  /* 0xfffffffee2037824 */ /* 0x000fe200078e020b */
[----:B------:R-:W-:Y:S01]  /*2430*/  BSSY B0, `(.L_x_36) ;  /* 0x0000d49000007945 */ /* 0x000fe20003800000 */
[----:B------:R-:W-:-:S04]  /*2440*/  IMAD.WIDE R10, R10, 0x40, R228 ;  /* 0x000000400a0a7825 */ /* 0x000fc800078e02e4 */
[----:B------:R-:W-:Y:S02]  /*2450*/  IMAD.IADD R3, R3, 0x1, -R6 ;  /* 0x0000000103037824 */ /* 0x000fe400078e0a06 */
[----:B------:R-:W-:-:S03]  /*2460*/  IMAD.IADD R0, R227, 0x1, -R0 ;  /* 0x00000001e3007824 */ /* 0x000fc600078e0a00 */
[----:B------:R-:W-:-:S04]  /*2470*/  ISETP.GT.AND P0, PT, R3, RZ, PT ;  /* 0x000000ff0300720c */ /* 0x000fc80003f04270 */
[----:B------:R-:W-:Y:S01]  /*2480*/  ISETP.GT.AND P1, PT, R0, RZ, P0 ;  /* 0x000000ff0000720c */ /* 0x000fe20000724270 */
[-C--:B0-----:R-:W-:Y:S02]  /*2490*/  IMAD R12, R11, R4.reuse, RZ ;  /* 0x000000040b0c7224 */ /* 0x081fe400078e02ff */
[----:B------:R-:W-:-:S04]  /*24a0*/  IMAD.WIDE.U32 R14, R10, R4, R14 ;  /* 0x000000040a0e7225 */ /* 0x000fc800078e000e */
[----:B------:R-:W-:-:S04]  /*24b0*/  IMAD R13, R10, R5, R12 ;  /* 0x000000050a0d7224 */ /* 0x000fc800078e020c */
[----:B------:R-:W-:Y:S01]  /*24c0*/  IMAD.IADD R13, R15, 0x1, R13 ;  /* 0x000000010f0d7824 */ /* 0x000fe200078e020d */
[----:B------:R-:W-:Y:S06]  /*24d0*/  @!P2 BRA `(.L_x_37) ;  /* 0x00000090006ca947 */ /* 0x000fec0003800000 */
[----:B------:R-:W0:Y:S01]  /*24e0*/  LDC.64 R220, c[0x0][0x5b8] ;  /* 0x00016e00ffdc7b82 */ /* 0x000e220000000a00 */
[----:B------:R-:W-:Y:S02]  /*24f0*/  ULDC.64 UR4, c[0x0][0x5c0] ;  /* 0x0001700000047ab9 */ /* 0x000fe40000000a00 */
[----:B------:R-:W-:-:S04]  /*2500*/  LEA R12, P2, R14, UR4, 0x1 ;  /* 0x000000040e0c7c11 */ /* 0x000fc8000f8408ff */
[----:B------:R-:W-:Y:S02]  /*2510*/  LEA.HI.X R13, R14, UR5, R13, 0x1, P2 ;  /* 0x000000050e0d7c11 */ /* 0x000fe400090f0c0d */
[----:B------:R-:W1:Y:S01]  /*2520*/  LDC.64 R14, c[0x0][0x5b0] ;  /* 0x00016c00ff0e7b82 */ /* 0x000e620000000a00 */
[----:B0-----:R-:W-:-:S07]  /*2530*/  IMAD R225, R21, R220, RZ ;  /* 0x000000dc15e17224 */ /* 0x001fce00078e02ff */
[----:B------:R-:W0:Y:S01]  /*2540*/  LDC.64 R20, c[0x0][0x5a8] ;  /* 0x00016a00ff147b82 */ /* 0x000e220000000a00 */
[----:B------:R-:W-:-:S04]  /*2550*/  IMAD.WIDE.U32 R216, R18, R220, R8 ;  /* 0x000000dc12d87225 */ /* 0x000fc800078e0008 */
[----:B------:R-:W-:Y:S01]  /*2560*/  IMAD R225, R18, R221, R225 ;  /* 0x000000dd12e17224 */ /* 0x000fe200078e02e1 */
[----:B------:R-:W-:Y:S01]  /*2570*/  IADD3 R216, P2, R6, R216, RZ ;  /* 0x000000d806d87210 */ /* 0x000fe20007f5e0ff */
[----:B-1----:R-:W-:-:S03]  /*2580*/  IMAD R224, R11, R14, RZ ;  /* 0x0000000e0be07224 */ /* 0x002fc600078e02ff */
[----:B------:R-:W-:Y:S01]  /*2590*/  IADD3.X R217, R7, R217, R225, P2, !PT ;  /* 0x000000d907d97210 */ /* 0x000fe200017fe4e1 */
[C---:B------:R-:W-:Y:S02]  /*25a0*/  IMAD R224, R10.reuse, R15, R224 ;  /* 0x0000000f0ae07224 */ /* 0x040fe400078e02e0 */
[----:B------:R-:W-:-:S04]  /*25b0*/  IMAD.WIDE.U32 R218, R10, R14, R216 ;  /* 0x0000000e0ada7225 */ /* 0x000fc800078e00d8 */
[----:B------:R-:W-:Y:S01]  /*25c0*/  IMAD.IADD R219, R219, 0x1, R224 ;  /* 0x00000001dbdb7824 */ /* 0x000fe200078e02e0 */
[----:B0-----:R-:W-:-:S04]  /*25d0*/  LEA R222, P2, R218, R20, 0x1 ;  /* 0x00000014dade7211 */ /* 0x001fc800078408ff */
[----:B------:R-:W-:-:S05]  /*25e0*/  LEA.HI.X R223, R218, R21, R219, 0x1, P2 ;  /* 0x00000015dadf7211 */ /* 0x000fca00010f0cdb */
[----:B------:R-:W2:Y:S01]  /*25f0*/  @P1 LDG.E.LTC128B.U16 R221, desc[UR54][R222.64] ;  /* 0x00000036dedd1981 */ /* 0x000ea2000c1e1520 */
[----:B------:R-:W-:Y:S01]  /*2600*/  BSSY B1, `(.L_x_38) ;  /* 0x0000011000017945 */ /* 0x000fe20003800000 */
[----:B--2---:R-:W-:-:S05]  /*2610*/  HADD2.F32 R219, -RZ, R221.H0_H0 ;  /* 0x200000ddffdb7230 */ /* 0x004fca0000004100 */
[----:B------:R-:W-:-:S04]  /*2620*/  FMUL R219, R219, R16 ;  /* 0x00000010dbdb7220 */ /* 0x000fc80000400000 */
[----:B------:R-:W-:-:S05]  /*2630*/  FFMA R219, R120, R2, R219 ;  /* 0x0000000278db7223 */ /* 0x000fca00000000db */
[----:B------:R-:W-:-:S05]  /*2640*/  F2FP.F16.F32.PACK_AB R219, RZ, R219 ;  /* 0x000000dbffdb723e */ /* 0x000fca00000000ff */
[----:B------:R0:W-:Y:S02]  /*2650*/  @P1 STG.E.U16 desc[UR54][R12.64], R219 ;  /* 0x000000db0c001986 */ /* 0x0001e4000c101536 */
[----:B0-----:R-:W-:-:S03]  /*2660*/  IMAD.WIDE.U32 R218, R10, R14, R6 ;  /* 0x0000000e0ada7225 */ /* 0x001fc600078e0006 */
[----:B------:R-:W-:-:S04]  /*2670*/  IADD3 R222, P1, R8, R218, RZ ;  /* 0x000000da08de7210 */ /* 0x000fc80007f3e0ff */
[----:B------:R-:W-:-:S03]  /*2680*/  IADD3.X R223, R9, R224, R219, P1, !PT ;  /* 0x000000e009df7210 */ /* 0x000fc60000ffe4db */
[----:B------:R-:W-:-:S04]  /*2690*/  IMAD.WIDE.U32 R222, R18, R220, R222 ;  /* 0x000000dc12de7225 */ /* 0x000fc800078e00de */
[----:B------:R-:W-:Y:S01]  /*26a0*/  IMAD.IADD R120, R225, 0x1, R223 ;  /* 0x00000001e1787824 */ /* 0x000fe200078e02df */
[----:B------:R-:W-:-:S04]  /*26b0*/  LEA R218, P1, R222, R20, 0x1 ;  /* 0x00000014deda7211 */ /* 0x000fc800078208ff */
[----:B------:R-:W-:Y:S02]  /*26c0*/  LEA.HI.X R219, R222, R21, R120, 0x1, P1 ;  /* 0x00000015dedb7211 */ /* 0x000fe400008f0c78 */
[----:B------:R-:W-:-:S04]  /*26d0*/  ISETP.GT.AND P1, PT, R3, 0x1, PT ;  /* 0x000000010300780c */ /* 0x000fc80003f24270 */
[----:B------:R-:W-:-:S13]  /*26e0*/  ISETP.GT.AND P2, PT, R0, RZ, P1 ;  /* 0x000000ff0000720c */ /* 0x000fda0000f44270 */
[----:B------:R-:W-:Y:S05]  /*26f0*/  @!P2 BRA `(.L_x_39) ;  /* 0x000000000004a947 */ /* 0x000fea0003800000 */
[----:B------:R0:W5:Y:S02]  /*2700*/  LDG.E.LTC128B.U16 R221, desc[UR54][R218.64+0x2] ;  /* 0x00000236dadd7981 */ /* 0x000164000c1e1520 */
.L_x_39:
[----:B------:R-:W-:Y:S05]  /*2710*/  BSYNC B1 ;  /* 0x0000000000017941 */ /* 0x000fea0003800000 */
.L_x_38:
[----:B-----5:R-:W-:Y:S01]  /*2720*/  HADD2.F32 R11, -RZ, R221.H0_H0 ;  /* 0x200000ddff0b7230 */ /* 0x020fe20000004100 */
[----:B------:R-:W-:-:S04]  /*2730*/  ISETP.GT.AND P0, PT, R0, 0x8, P0 ;  /* 0x000000080000780c */ /* 0x000fc80000704270 */
[----:B------:R-:W-:-:S04]  /*2740*/  FMUL R120, R11, R16 ;  /* 0x000000100b787220 */ /* 0x000fc80000400000 */
[----:B------:R-:W-:-:S05]  /*2750*/  FFMA R120, R121, R2, R120 ;  /* 0x0000000279787223 */ /* 0x000fca0000000078 */
[----:B------:R-:W-:-:S04]  /*2760*/  F2FP.F16.F32.PACK_AB R120, RZ, R120 ;  /* 0x00000078ff78723e */ /* 0x000fc800000000ff */
[----:B------:R-:W-:Y:S01]  /*2770*/  PRMT R121, R120, 0x7610, R121 ;  /* 0x0000761078797816 */ /* 0x000fe20000000079 */
[----:B------:R-:W-:-:S04]  /*2780*/  IMAD.SHL.U32 R120, R14, 0x8, RZ ;  /* 0x000000080e787824 */ /* 0x000fc800078e00ff */
[----:B------:R1:W-:Y:S02]  /*2790*/  @P2 STG.E.U16 desc[UR54][R12.64+0x2], R121 ;  /* 0x000002790c002986 */ /* 0x0003e4000c101536 */
[----:B-1----:R-:W-:-:S03]  /*27a0*/  SHF.L.U64.HI R121, R14, 0x3, R15 ;  /* 0x000000030e797819 */ /* 0x002fc6000001020f */
[----:B------:R-:W-:-:S04]  /*27b0*/  IMAD.WIDE.U32 R120, R10, R14, R120 ;  /* 0x0000000e0a787225 */ /* 0x000fc800078e0078 */
[----:B------:R-:W-:Y:S01]  /*27c0*/  IMAD.IADD R15, R224, 0x1, R121 ;  /* 0x00000001e00f7824 */ /* 0x000fe200078e0279 */
[----:B------:R-:W-:-:S05]  /*27d0*/  IADD3 R11, P2, R216, R120, RZ ;  /* 0x00000078d80b7210 */ /* 0x000fca0007f5e0ff */
[----:B------:R-:W-:Y:S01]  /*27e0*/  IMAD.X R216, R15, 0x1, R217, P2 ;  /* 0x000000010fd87824 */ /* 0x000fe200010e06d9 */
[----:B------:R-:W-:-:S04]  /*27f0*/  LEA R10, P2, R11, R20, 0x1 ;  /* 0x000000140b0a7211 */ /* 0x000fc800078408ff */
[----:B------:R-:W-:-:S05]  /*2800*/  LEA.HI.X R11, R11, R21, R216, 0x1, P2 ;  /* 0x000000150b0b7211 */ /* 0x000fca00010f0cd8 */
[----:B------:R-:W2:Y:S01]  /*2810*/  @P0 LDG.E.LTC128B.U16 R221, desc[UR54][R10.64] ;  /* 0x000000360add0981 */ /* 0x000ea2000c1e1520 */
[----:B------:R-:W-:Y:S01]  /*2820*/  IADD3 R120, P2, P3, R8, R120, R6 ;  /* 0x0000007808787210 */ /* 0x000fe20007b5e006 */
[----:B------:R-:W-:Y:S01]  /*2830*/  BSSY B1, `(.L_x_40) ;  /* 0x0000011000017945 */ /* 0x000fe20003800000 */
[----:B------:R-:W-:Y:S02]  /*2840*/  SHF.L.U64.HI R5, R4, 0x4, R5 ;  /* 0x0000000404057819 */ /* 0x000fe40000010205 */
[----:B------:R-:W-:Y:S02]  /*2850*/  IADD3.X R121, R9, R15, R7, P2, P3 ;  /* 0x0000000f09797210 */ /* 0x000fe400017e6407 */
[----:B------:R-:W-:Y:S01]  /*2860*/  ISETP.GT.AND P1, PT, R0, 0x8, P1 ;  /* 0x000000080000780c */ /* 0x000fe20000f24270 */
[----:B------:R-:W-:-:S04]  /*2870*/  IMAD.WIDE.U32 R120, R18, R220, R120 ;  /* 0x000000dc12787225 */ /* 0x000fc800078e0078 */
[----:B------:R-:W-:Y:S01]  /*2880*/  IMAD.IADD R225, R225, 0x1, R121 ;  /* 0x00000001e1e17824 */ /* 0x000fe200078e0279 */
[----:B------:R-:W-:-:S04]  /*2890*/  LEA R20, P2, R120, R20, 0x1 ;  /* 0x0000001478147211 */ /* 0x000fc800078408ff */
[----:B------:R-:W-:Y:S02]  /*28a0*/  LEA.HI.X R21, R120, R21, R225, 0x1, P2 ;  /* 0x0000001578157211 */ /* 0x000fe400010f0ce1 */
[----:B------:R-:W-:-:S05]  /*28b0*/  LEA R4, P2, R4, R12, 0x4 ;  /* 0x0000000c04047211 */ /* 0x000fca00078420ff */
[----:B------:R-:W-:Y:S02]  /*28c0*/  IMAD.X R5, R5, 0x1, R13, P2 ;  /* 0x0000000105057824 */ /* 0x000fe400010e060d */
[----:B--2---:R-:W-:-:S05]  /*28d0*/  HADD2.F32 R7, -RZ, R221.H0_H0 ;  /* 0x200000ddff077230 */ /* 0x004fca0000004100 */
[----:B------:R-:W-:-:S04]  /*28e0*/  FMUL R7, R7, R16 ;  /* 0x0000001007077220 */ /* 0x000fc80000400000 */
[----:B------:R-:W-:-:S05]  /*28f0*/  FFMA R7, R122, R2, R7 ;  /* 0x000000027a077223 */ /* 0x000fca0000000007 */
[----:B------:R-:W-:-:S05]  /*2900*/  F2FP.F16.F32.PACK_AB R7, RZ, R7 ;  /* 0x00000007ff07723e */ /* 0x000fca00000000ff */
[----:B------:R1:W-:Y:S01]  /*2910*/  @P0 STG.E.U16 desc[UR54][R4.64], R7 ;  /* 0x0000000704000986 */ /* 0x0003e2000c101536 */
[----:B------:R-:W-:Y:S05]  /*2920*/  @!P1 BRA `(.L_x_41) ;  /* 0x0000000000049947 */ /* 0x000fea0003800000 */
[----:B------:R2:W5:Y:S02]  /*2930*/  LDG.E.LTC128B.U16 R221, desc[UR54][R20.64+0x2] ;  /* 0x0000023614dd7981 */ /* 0x000564000c1e1520 */
.L_x_41:
[----:B------:R-:W-:Y:S05]  /*2940*/  BSYNC B1 ;  /* 0x0000000000017941 */ /* 0x000fea0003800000 */
.L_x_40:
[----:B-1---5:R-:W-:Y:S01]  /*2950*/  HADD2.F32 R7, -RZ, R221.H0_H0 ;  /* 0x200000ddff077230 */ /* 0x022fe20000004100 */
[----:B------:R-:W-:Y:S01]  /*2960*/  ISETP.GT.AND P0, PT, R3, 0x8, PT ;  /* 0x000000080300780c */ /* 0x000fe20003f04270 */
[----:B------:R-:W-:Y:S03]  /*2970*/  BSSY B1, `(.L_x_42) ;  /* 0x0000008000017945 */ /* 0x000fe60003800000 */
[----:B------:R-:W-:Y:S01]  /*2980*/  FMUL R6, R7, R16 ;  /* 0x0000001007067220 */ /* 0x000fe20000400000 */
[----:B------:R-:W-:-:S03]  /*2990*/  ISETP.GT.AND P2, PT, R0, RZ, P0 ;  /* 0x000000ff0000720c */ /* 0x000fc60000744270 */
[----:B------:R-:W-:-:S05]  /*29a0*/  FFMA R6, R123, R2, R6 ;  /* 0x000000027b067223 */ /* 0x000fca0000000006 */
[----:B------:R-:W-:-:S05]  /*29b0*/  F2FP.F16.F32.PACK_AB R6, RZ, R6 ;  /* 0x00000006ff06723e */ /* 0x000fca00000000ff */
[----:B------:R1:W-:Y:S01]  /*29c0*/  @P1 STG.E.U16 desc[UR54][R4.64+0x2], R6 ;  /* 0x0000020604001986 */ /* 0x0003e2000c101536 */
[----:B------:R-:W-:Y:S05]  /*29d0*/  @!P2 BRA `(.L_x_43) ;  /* 0x000000000004a947 */ /* 0x000fea0003800000 */
[----:B------:R3:W5:Y:S02]  /*29e0*/  LDG.E.LTC128B.U16 R221, desc[UR54][R218.64+0x10] ;  /* 0x00001036dadd7981 */ /* 0x000764000c1e1520 */
.L_x_43:
[----:B------:R-:W-:Y:S05]  /*29f0*/  BSYNC B1 ;  /* 0x0000000000017941 */ /* 0x000fea0003800000 */
.L_x_42:
[----:B-----5:R-:W-:Y:S01]  /*2a00*/  HADD2.F32 R7, -RZ, R221.H0_H0 ;  /* 0x200000ddff077230 */ /* 0x020fe20000004100 */
[----:B------:R-:W-:Y:S01]  /*2a10*/  ISETP.GT.AND P1, PT, R3, 0x9, PT ;  /* 0x000000090300780c */ /* 0x000fe20003f24270 */
[----:B-1----:R-:W-:Y:S01]  /*2a20*/  @P2 IMAD.MOV.U32 R6, RZ, RZ, R12 ;  /* 0x000000ffff062224 */ /* 0x002fe200078e000c */
[----:B------:R-:W-:Y:S02]  /*2a30*/  BSSY B1, `(.L_x_44) ;  /* 0x000000a000017945 */ /* 0x000fe40003800000 */
[----:B------:R-:W-:Y:S01]  /*2a40*/  FMUL R7, R7, R16 ;  /* 0x0000001007077220 */ /* 0x000fe20000400000 */
[----:B------:R-:W-:-:S03]  /*2a50*/  ISETP.GT.AND P3, PT, R0, RZ, P1 ;  /* 0x000000ff0000720c */ /* 0x000fc60000f64270 */
[----:B------:R-:W-:-:S05]  /*2a60*/  FFMA R7, R124, R2, R7 ;  /* 0x000000027c077223 */ /* 0x000fca0000000007 */
[----:B------:R-:W-:-:S04]  /*2a70*/  F2FP.F16.F32.PACK_AB R7, RZ, R7 ;  /* 0x00000007ff07723e */ /* 0x000fc800000000ff */
[----:B------:R-:W-:Y:S01]  /*2a80*/  PRMT R8, R7, 0x7610, R8 ;  /* 0x0000761007087816 */ /* 0x000fe20000000008 */
[----:B------:R-:W-:-:S05]  /*2a90*/  @P2 IMAD.MOV.U32 R7, RZ, RZ, R13 ;  /* 0x000000ffff072224 */ /* 0x000fca00078e000d */
[----:B------:R1:W-:Y:S01]  /*2aa0*/  @P2 STG.E.U16 desc[UR54][R6.64+0x10], R8 ;  /* 0x0000100806002986 */ /* 0x0003e2000c101536 */
[----:B------:R-:W-:Y:S05]  /*2ab0*/  @!P3 BRA `(.L_x_45) ;  /* 0x000000000004b947 */ /* 0x000fea0003800000 */
[----:B------:R4:W5:Y:S02]  /*2ac0*/  LDG.E.LTC128B.U16 R221, desc[UR54][R218.64+0x12] ;  /* 0x00001236dadd7981 */ /* 0x000964000c1e1520 */
.L_x_45:
[----:B------:R-:W-:Y:S05]  /*2ad0*/  BSYNC B1 ;  /* 0x0000000000017941 */ /* 0x000fea0003800000 */
.L_x_44:
[----:B-1---5:R-:W-:Y:S01]  /*2ae0*/  HADD2.F32 R7, -RZ, R221.H0_H0 ;  /* 0x200000ddff077230 */ /* 0x022fe20000004100 */
[----:B------:R-:W-:Y:S01]  /*2af0*/  ISETP.GT.AND P0, PT, R0, 0x8, P0 ;  /* 0x000000080000780c */ /* 0x000fe20000704270 */
[----:B------:R-:W-:Y:S03]  /*2b00*/  BSSY B1, `(.L_x_46) ;  /* 0x000000a000017945 */ /* 0x000fe60003800000 */
[----:B------:R-:W-:Y:S01]  /*2b10*/  FMUL R6, R7, R16 ;  /* 0x0000001007067220 */ /* 0x000fe20000400000 */
[----:B------:R-:W-:-:S03]  /*2b20*/  @P3 IMAD.MOV.U32 R7, RZ, RZ, R13 ;  /* 0x000000ffff073224 */ /* 0x000fc600078e000d */
[----:B------:R-:W-:-:S05]  /*2b30*/  FFMA R6, R125, R2, R6 ;  /* 0x000000027d067223 */ /* 0x000fca0000000006 */
[----:B------:R-:W-:-:S04]  /*2b40*/  F2FP.F16.F32.PACK_AB R6, RZ, R6 ;  /* 0x00000006ff06723e */ /* 0x000fc800000000ff */
[----:B------:R-:W-:Y:S01]  /*2b50*/  PRMT R8, R6, 0x7610, R8 ;  /* 0x0000761006087816 */ /* 0x000fe20000000008 */
[----:B------:R-:W-:-:S05]  /*2b60*/  @P3 IMAD.MOV.U32 R6, RZ, RZ, R12 ;  /* 0x000000ffff063224 */ /* 0x000fca00078e000c */
[----:B------:R1:W-:Y:S01]  /*2b70*/  @P3 STG.E.U16 desc[UR54][R6.64+0x12], R8 ;  /* 0x0000120806003986 */ /* 0x0003e2000c101536 */
[----:B------:R-:W-:Y:S05]  /*2b80*/  @!P0 BRA `(.L_x_47) ;  /* 0x0000000000048947 */ /* 0x000fea0003800000 */
[----:B------:R0:W5:Y:S02]  /*2b90*/  LDG.E.LTC128B.U16 R221, desc[UR54][R20.64+0x10] ;  /* 0x0000103614dd7981 */ /* 0x000164000c1e1520 */
.L_x_47:
[----:B------:R-:W-:Y:S05]  /*2ba0*/  BSYNC B1 ;  /* 0x0000000000017941 */ /* 0x000fea0003800000 */
.L_x_46:
[----:B-1---5:R-:W-:Y:S01]  /*2bb0*/  HADD2.F32 R7, -RZ, R221.H0_H0 ;  /* 0x200000ddff077230 */ /* 0x022fe20000004100 */
[----:B------:R-:W-:Y:S01]  /*2bc0*/  ISETP.GT.AND P1, PT, R0, 0x8, P1 ;  /* 0x000000080000780c */ /* 0x000fe20000f24270 */
[----:B------:R-:W-:Y:S03]  /*2bd0*/  BSSY B1, `(.L_x_48) ;  /* 0x0000007000017945 */ /* 0x000fe60003800000 */
[----:B------:R-:W-:-:S04]  /*2be0*/  FMUL R7, R7, R16 ;  /* 0x0000001007077220 */ /* 0x000fc80000400000 */
[----:B------:R-:W-:-:S05]  /*2bf0*/  FFMA R7, R126, R2, R7 ;  /* 0x000000027e077223 */ /* 0x000fca0000000007 */
[----:B------:R-:W-:-:S05]  /*2c00*/  F2FP.F16.F32.PACK_AB R7, RZ, R7 ;  /* 0x00000007ff07723e */ /* 0x000fca00000000ff */
[----:B------:R1:W-:Y:S01]  /*2c10*/  @P0 STG.E.U16 desc[UR54][R4.64+0x10], R7 ;  /* 0x0000100704000986 */ /* 0x0003e2000c101536 */
[----:B------:R-:W-:Y:S05]  /*2c20*/  @!P1 BRA `(.L_x_49) ;  /* 0x0000000000049947 */ /* 0x000fea0003800000 */
[----:B------:R0:W5:Y:S02]  /*2c30*/  LDG.E.LTC128B.U16 R221, desc[UR54][R20.64+0x12] ;  /* 0x0000123614dd7981 */ /* 0x000164000c1e1520 */
.L_x_49:
[----:B------:R-:W-:Y:S05]  /*2c40*/  BSYNC B1 ;  /* 0x0000000000017941 */ /* 0x000fea0003800000 */
.L_x_48:
        /* <DEDUP_REMOVED lines=10> */
.L_x_51:
[----:B------:R-:W-:Y:S05]  /*2cf0*/  BSYNC B1 ;  /* 0x0000000000017941 */ /* 0x000fea0003800000 */
.L_x_50:
        /* <DEDUP_REMOVED lines=13> */
.L_x_53:
[----:B------:R-:W-:Y:S05]  /*2dd0*/  BSYNC B1 ;  /* 0x0000000000017941 */ /* 0x000fea0003800000 */
.L_x_52:
        /* <DEDUP_REMOVED lines=12> */
.L_x_55:
[----:B------:R-:W-:Y:S05]  /*2ea0*/  BSYNC B1 ;  /* 0x0000000000017941 */ /* 0x000fea0003800000 */
.L_x_54:
        /* <DEDUP_REMOVED lines=9> */
.L_x_57:
[----:B------:R-:W-:Y:S05]  /*2f40*/  BSYNC B1 ;  /* 0x0000000000017941 */ /* 0x000fea0003800000 */
.L_x_56:
        /* <DEDUP_REMOVED lines=10> */
.L_x_59:
[----:B------:R-:W-:Y:S05]  /*2ff0*/  BSYNC B1 ;  /* 0x0000000000017941 */ /* 0x000fea0003800000 */
.L_x_58:
        /* <DEDUP_REMOVED lines=13> */
.L_x_61:
[----:B------:R-:W-:Y:S05]  /*30d0*/  BSYNC B1 ;  /* 0x0000000000017941 */ /* 0x000fea0003800000 */
.L_x_60:
        /* <DEDUP_REMOVED lines=12> */
.L_x_63:
[----:B------:R-:W-:Y:S05]  /*31a0*/  BSYNC B1 ;  /* 0x0000000000017941 */ /* 0x000fea0003800000 */
.L_x_62:
        /* <DEDUP_REMOVED lines=9> */
.L_x_65:
[----:B------:R-:W-:Y:S05]  /*3240*/  BSYNC B1 ;  /* 0x0000000000017941 */ /* 0x000fea0003800000 */
.L_x_64:
        /* <DEDUP_REMOVED lines=10> */
.L_x_67:
[----:B------:R-:W-:Y:S05]  /*32f0*/  BSYNC B1 ;  /* 0x0000000000017941 */ /* 0x000fea0003800000 */
.L_x_66:
        /* <DEDUP_REMOVED lines=13> */
.L_x_69:
[----:B------:R-:W-:Y:S05]  /*33d0*/  BSYNC B1 ;  /* 0x0000000000017941 */ /* 0x000fea0003800000 */
.L_x_68:
        /* <DEDUP_REMOVED lines=12> */
.L_x_71:
[----:B------:R-:W-:Y:S05]  /*34a0*/  BSYNC B1 ;  /* 0x0000000000017941 */ /* 0x000fea0003800000 */
.L_x_70:
        /* <DEDUP_REMOVED lines=9> */
.L_x_73:
[----:B------:R-:W-:Y:S05]  /*3540*/  BSYNC B1 ;  /* 0x0000000000017941 */ /* 0x000fea0003800000 */
.L_x_72:
        /* <DEDUP_REMOVED lines=10> */
.L_x_75:
[----:B------:R-:W-:Y:S05]  /*35f0*/  BSYNC B1 ;  /* 0x0000000000017941 */ /* 0x000fea0003800000 */
.L_x_74:
        /* <DEDUP_REMOVED lines=13> */
.L_x_77:
[----:B------:R-:W-:Y:S05]  /*36d0*/  BSYNC B1 ;  /* 0x0000000000017941 */ /* 0x000fea0003800000 */
.L_x_76:
        /* <DEDUP_REMOVED lines=12> */
.L_x_79:
[----:B------:R-:W-:Y:S05]  /*37a0*/  BSYNC B1 ;  /* 0x0000000000017941 */ /* 0x000fea0003800000 */
.L_x_78:
        /* <DEDUP_REMOVED lines=9> */
.L_x_81:
[----:B------:R-:W-:Y:S05]  /*3840*/  BSYNC B1 ;  /* 0x0000000000017941 */ /* 0x000fea0003800000 */
.L_x_80:
        /* <DEDUP_REMOVED lines=10> */
.L_x_83:
[----:B------:R-:W-:Y:S05]  /*38f0*/  BSYNC B1 ;  /* 0x0000000000017941 */ /* 0x000fea0003800000 */
.L_x_82:
        /* <DEDUP_REMOVED lines=13> */
.L_x_85:
[----:B------:R-:W-:Y:S05]  /*39d0*/  BSYNC B1 ;  /* 0x0000000000017941 */ /* 0x000fea0003800000 */
.L_x_84:
        /* <DEDUP_REMOVED lines=12> */
.L_x_87:
[----:B------:R-:W-:Y:S05]  /*3aa0*/  BSYNC B1 ;  /* 0x0000000000017941 */ /* 0x000fea0003800000 */
.L_x_86:
        /* <DEDUP_REMOVED lines=9> */
.L_x_89:
[----:B------:R-:W-:Y:S05]  /*3b40*/  BSYNC B1 ;  /* 0x0000000000017941 */ /* 0x000fea0003800000 */
.L_x_88:
        /* <DEDUP_REMOVED lines=10> */
.L_x_91:
[----:B------:R-:W-:Y:S05]  /*3bf0*/  BSYNC B1 ;  /* 0x0000000000017941 */ /* 0x000fea0003800000 */
.L_x_90:
        /* <DEDUP_REMOVED lines=13> */
.L_x_93:
[----:B------:R-:W-:Y:S05]  /*3cd0*/  BSYNC B1 ;  /* 0x0000000000017941 */ /* 0x000fea0003800000 */
.L_x_92:
        /* <DEDUP_REMOVED lines=12> */
.L_x_95:
[----:B------:R-:W-:Y:S05]  /*3da0*/  BSYNC B1 ;  /* 0x0000000000017941 */ /* 0x000fea0003800000 */
.L_x_94:
        /* <DEDUP_REMOVED lines=9> */
.L_x_97:
[----:B------:R-:W-:Y:S05]  /*3e40*/  BSYNC B1 ;  /* 0x0000000000017941 */ /* 0x000fea0003800000 */
.L_x_96:
        /* <DEDUP_REMOVED lines=10> */
.L_x_99:
[----:B------:R-:W-:Y:S05]  /*3ef0*/  BSYNC B1 ;  /* 0x0000000000017941 */ /* 0x000fea0003800000 */
.L_x_98:
        /* <DEDUP_REMOVED lines=13> */
.L_x_101:
[----:B------:R-:W-:Y:S05]  /*3fd0*/  BSYNC B1 ;  /* 0x0000000000017941 */ /* 0x000fea0003800000 */
.L_x_100:
        /* <DEDUP_REMOVED lines=12> */
.L_x_103:
[----:B------:R-:W-:Y:S05]  /*40a0*/  BSYNC B1 ;  /* 0x0000000000017941 */ /* 0x000fea0003800000 */
.L_x_102:
        /* <DEDUP_REMOVED lines=9> */
.L_x_105:
[----:B------:R-:W-:Y:S05]  /*4140*/  BSYNC B1 ;  /* 0x0000000000017941 */ /* 0x000fea0003800000 */
.L_x_104:
        /* <DEDUP_REMOVED lines=10> */
.L_x_107:
[----:B------:R-:W-:Y:S05]  /*41f0*/  BSYNC B1 ;  /* 0x0000000000017941 */ /* 0x000fea0003800000 */
.L_x_106:
        /* <DEDUP_REMOVED lines=13> */
.L_x_109:
[----:B------:R-:W-:Y:S05]  /*42d0*/  BSYNC B1 ;  /* 0x0000000000017941 */ /* 0x000fea0003800000 */
.L_x_108:
        /* <DEDUP_REMOVED lines=12> */
.L_x_111:
[----:B------:R-:W-:Y:S05]  /*43a0*/  BSYNC B1 ;  /* 0x0000000000017941 */ /* 0x000fea0003800000 */
.L_x_110:
        /* <DEDUP_REMOVED lines=9> */
.L_x_113:
[----:B------:R-:W-:Y:S05]  /*4440*/  BSYNC B1 ;  /* 0x0000000000017941 */ /* 0x000fea0003800000 */
.L_x_112:
        /* <DEDUP_REMOVED lines=10> */
.L_x_115:
[----:B------:R-:W-:Y:S05]  /*44f0*/  BSYNC B1 ;  /* 0x0000000000017941 */ /* 0x000fea0003800000 */
.L_x_114:
        /* <DEDUP_REMOVED lines=13> */
.L_x_117:
[----:B------:R-:W-:Y:S05]  /*45d0*/  BSYNC B1 ;  /* 0x0000000000017941 */ /* 0x000fea0003800000 */
.L_x_116:
        /* <DEDUP_REMOVED lines=12> */
.L_x_119:
[----:B------:R-:W-:Y:S05]  /*46a0*/  BSYNC B1 ;  /* 0x0000000000017941 */ /* 0x000fea0003800000 */
.L_x_118:
        /* <DEDUP_REMOVED lines=9> */
.L_x_121:
[----:B------:R-:W-:Y:S05]  /*4740*/  BSYNC B1 ;  /* 0x0000000000017941 */ /* 0x000fea0003800000 */
.L_x_120:
        /* <DEDUP_REMOVED lines=10> */
.L_x_123:
[----:B------:R-:W-:Y:S05]  /*47f0*/  BSYNC B1 ;  /* 0x0000000000017941 */ /* 0x000fea0003800000 */
.L_x_122:
        /* <DEDUP_REMOVED lines=13> */
.L_x_125:
[----:B------:R-:W-:Y:S05]  /*48d0*/  BSYNC B1 ;  /* 0x0000000000017941 */ /* 0x000fea0003800000 */
.L_x_124:
        /* <DEDUP_REMOVED lines=12> */
.L_x_127:
[----:B------:R-:W-:Y:S05]  /*49a0*/  BSYNC B1 ;  /* 0x0000000000017941 */ /* 0x000fea0003800000 */
.L_x_126:
        /* <DEDUP_REMOVED lines=9> */
.L_x_129:
[----:B------:R-:W-:Y:S05]  /*4a40*/  BSYNC B1 ;  /* 0x0000000000017941 */ /* 0x000fea0003800000 */
.L_x_128:
        /* <DEDUP_REMOVED lines=10> */
.L_x_131:
[----:B------:R-:W-:Y:S05]  /*4af0*/  BSYNC B1 ;  /* 0x0000000000017941 */ /* 0x000fea0003800000 */
.L_x_130:
        /* <DEDUP_REMOVED lines=13> */
.L_x_133:
[----:B------:R-:W-:Y:S05]  /*4bd0*/  BSYNC B1 ;  /* 0x0000000000017941 */ /* 0x000fea0003800000 */
.L_x_132:
        /* <DEDUP_REMOVED lines=12> */
.L_x_135:
[----:B------:R-:W-:Y:S05]  /*4ca0*/  BSYNC B1 ;  /* 0x0000000000017941 */ /* 0x000fea0003800000 */
.L_x_134:
        /* <DEDUP_REMOVED lines=9> */
.L_x_137:
[----:B------:R-:W-:Y:S05]  /*4d40*/  BSYNC B1 ;  /* 0x0000000000017941 */ /* 0x000fea0003800000 */
.L_x_136:
        /* <DEDUP_REMOVED lines=10> */
.L_x_139:
[----:B------:R-:W-:Y:S05]  /*4df0*/  BSYNC B1 ;  /* 0x0000000000017941 */ /* 0x000fea0003800000 */
.L_x_138:
        /* <DEDUP_REMOVED lines=13> */
.L_x_141:
[----:B------:R-:W-:Y:S05]  /*4ed0*/  BSYNC B1 ;  /* 0x0000000000017941 */ /* 0x000fea0003800000 */
.L_x_140:
        /* <DEDUP_REMOVED lines=12> */
.L_x_143:
[----:B------:R-:W-:Y:S05]  /*4fa0*/  BSYNC B1 ;  /* 0x0000000000017941 */ /* 0x000fea0003800000 */
.L_x_142:
        /* <DEDUP_REMOVED lines=9> */
.L_x_145:
[----:B------:R-:W-:Y:S05]  /*5040*/  BSYNC B1 ;  /* 0x0000000000017941 */ /* 0x000fea0003800000 */
.L_x_144:
        /* <DEDUP_REMOVED lines=10> */
.L_x_147:
[----:B------:R-:W-:Y:S05]  /*50f0*/  BSYNC B1 ;  /* 0x0000000000017941 */ /* 0x000fea0003800000 */
.L_x_146:
        /* <DEDUP_REMOVED lines=13> */
.L_x_149:
[----:B------:R-:W-:Y:S05]  /*51d0*/  BSYNC B1 ;  /* 0x0000000000017941 */ /* 0x000fea0003800000 */
.L_x_148:
        /* <DEDUP_REMOVED lines=12> */
.L_x_151:
[----:B------:R-:W-:Y:S05]  /*52a0*/  BSYNC B1 ;  /* 0x0000000000017941 */ /* 0x000fea0003800000 */
.L_x_150:
        /* <DEDUP_REMOVED lines=9> */
.L_x_153:
[----:B------:R-:W-:Y:S05]  /*5340*/  BSYNC B1 ;  /* 0x0000000000017941 */ /* 0x000fea0003800000 */
.L_x_152:
        /* <DEDUP_REMOVED lines=10> */
.L_x_155:
[----:B------:R-:W-:Y:S05]  /*53f0*/  BSYNC B1 ;  /* 0x0000000000017941 */ /* 0x000fea0003800000 */
.L_x_154:
        /* <DEDUP_REMOVED lines=13> */
.L_x_157:
[----:B------:R-:W-:Y:S05]  /*54d0*/  BSYNC B1 ;  /* 0x0000000000017941 */ /* 0x000fea0003800000 */
.L_x_156:
        /* <DEDUP_REMOVED lines=12> */
.L_x_159:
[----:B------:R-:W-:Y:S05]  /*55a0*/  BSYNC B1 ;  /* 0x0000000000017941 */ /* 0x000fea0003800000 */
.L_x_158:
        /* <DEDUP_REMOVED lines=9> */
.L_x_161:
[----:B------:R-:W-:Y:S05]  /*5640*/  BSYNC B1 ;  /* 0x0000000000017941 */ /* 0x000fea0003800000 */
.L_x_160:
        /* <DEDUP_REMOVED lines=10> */
.L_x_163:
[----:B------:R-:W-:Y:S05]  /*56f0*/  BSYNC B1 ;  /* 0x0000000000017941 */ /* 0x000fea0003800000 */
.L_x_162:
        /* <DEDUP_REMOVED lines=13> */
.L_x_165:
[----:B------:R-:W-:Y:S05]  /*57d0*/  BSYNC B1 ;  /* 0x0000000000017941 */ /* 0x000fea0003800000 */
.L_x_164:
        /* <DEDUP_REMOVED lines=12> */
.L_x_167:
[----:B------:R-:W-:Y:S05]  /*58a0*/  BSYNC B1 ;  /* 0x0000000000017941 */ /* 0x000fea0003800000 */
.L_x_166:
        /* <DEDUP_REMOVED lines=9> */
.L_x_169:
[----:B------:R-:W-:Y:S05]  /*5940*/  BSYNC B1 ;  /* 0x0000000000017941 */ /* 0x000fea0003800000 */
.L_x_168:
        /* <DEDUP_REMOVED lines=10> */
.L_x_171:
[----:B------:R-:W-:Y:S05]  /*59f0*/  BSYNC B1 ;  /* 0x0000000000017941 */ /* 0x000fea0003800000 */
.L_x_170:
        /* <DEDUP_REMOVED lines=13> */
.L_x_173:
[----:B------:R-:W-:Y:S05]  /*5ad0*/  BSYNC B1 ;  /* 0x0000000000017941 */ /* 0x000fea0003800000 */
.L_x_172:
        /* <DEDUP_REMOVED lines=12> */
.L_x_175:
[----:B------:R-:W-:Y:S05]  /*5ba0*/  BSYNC B1 ;  /* 0x0000000000017941 */ /* 0x000fea0003800000 */
.L_x_174:
        /* <DEDUP_REMOVED lines=9> */
.L_x_177:
[----:B------:R-:W-:Y:S05]  /*5c40*/  BSYNC B1 ;  /* 0x0000000000017941 */ /* 0x000fea0003800000 */
.L_x_176:
        /* <DEDUP_REMOVED lines=10> */
.L_x_179:
[----:B------:R-:W-:Y:S05]  /*5cf0*/  BSYNC B1 ;  /* 0x0000000000017941 */ /* 0x000fea0003800000 */
.L_x_178:
        /* <DEDUP_REMOVED lines=13> */
.L_x_181:
[----:B------:R-:W-:Y:S05]  /*5dd0*/  BSYNC B1 ;  /* 0x0000000000017941 */ /* 0x000fea0003800000 */
.L_x_180:
        /* <DEDUP_REMOVED lines=12> */
.L_x_183:
[----:B------:R-:W-:Y:S05]  /*5ea0*/  BSYNC B1 ;  /* 0x0000000000017941 */ /* 0x000fea0003800000 */
.L_x_182:
        /* <DEDUP_REMOVED lines=9> */
.L_x_185:
[----:B------:R-:W-:Y:S05]  /*5f40*/  BSYNC B1 ;  /* 0x0000000000017941 */ /* 0x000fea0003800000 */
.L_x_184:
        /* <DEDUP_REMOVED lines=10> */
.L_x_187:
[----:B------:R-:W-:Y:S05]  /*5ff0*/  BSYNC B1 ;  /* 0x0000000000017941 */ /* 0x000fea0003800000 */
.L_x_186:
        /* <DEDUP_REMOVED lines=13> */
.L_x_189:
[----:B------:R-:W-:Y:S05]  /*60d0*/  BSYNC B1 ;  /* 0x0000000000017941 */ /* 0x000fea0003800000 */
.L_x_188:
        /* <DEDUP_REMOVED lines=12> */
.L_x_191:
[----:B------:R-:W-:Y:S05]  /*61a0*/  BSYNC B1 ;  /* 0x0000000000017941 */ /* 0x000fea0003800000 */
.L_x_190:
        /* <DEDUP_REMOVED lines=9> */
.L_x_193:
[----:B------:R-:W-:Y:S05]  /*6240*/  BSYNC B1 ;  /* 0x0000000000017941 */ /* 0x000fea0003800000 */
.L_x_192:
        /* <DEDUP_REMOVED lines=10> */
.L_x_195:
[----:B------:R-:W-:Y:S05]  /*62f0*/  BSYNC B1 ;  /* 0x0000000000017941 */ /* 0x000fea0003800000 */
.L_x_194:
        /* <DEDUP_REMOVED lines=13> */
.L_x_197:
[----:B------:R-:W-:Y:S05]  /*63d0*/  BSYNC B1 ;  /* 0x0000000000017941 */ /* 0x000fea0003800000 */
.L_x_196:
        /* <DEDUP_REMOVED lines=12> */
.L_x_199:
[----:B------:R-:W-:Y:S05]  /*64a0*/  BSYNC B1 ;  /* 0x0000000000017941 */ /* 0x000fea0003800000 */
.L_x_198:
        /* <DEDUP_REMOVED lines=9> */
.L_x_201:
[----:B------:R-:W-:Y:S05]  /*6540*/  BSYNC B1 ;  /* 0x0000000000017941 */ /* 0x000fea0003800000 */
.L_x_200:
        /* <DEDUP_REMOVED lines=10> */
.L_x_203:
[----:B------:R-:W-:Y:S05]  /*65f0*/  BSYNC B1 ;  /* 0x0000000000017941 */ /* 0x000fea0003800000 */
.L_x_202:
        /* <DEDUP_REMOVED lines=13> */
.L_x_205:
[----:B------:R-:W-:Y:S05]  /*66d0*/  BSYNC B1 ;  /* 0x0000000000017941 */ /* 0x000fea0003800000 */
.L_x_204:
        /* <DEDUP_REMOVED lines=12> */
.L_x_207:
[----:B------:R-:W-:Y:S05]  /*67a0*/  BSYNC B1 ;  /* 0x0000000000017941 */ /* 0x000fea0003800000 */
.L_x_206:
        /* <DEDUP_REMOVED lines=9> */
.L_x_209:
[----:B------:R-:W-:Y:S05]  /*6840*/  BSYNC B1 ;  /* 0x0000000000017941 */ /* 0x000fea0003800000 */
.L_x_208:
        /* <DEDUP_REMOVED lines=10> */
.L_x_211:
[----:B------:R-:W-:Y:S05]  /*68f0*/  BSYNC B1 ;  /* 0x0000000000017941 */ /* 0x000fea0003800000 */
.L_x_210:
        /* <DEDUP_REMOVED lines=13> */
.L_x_213:
[----:B------:R-:W-:Y:S05]  /*69d0*/  BSYNC B1 ;  /* 0x0000000000017941 */ /* 0x000fea0003800000 */
.L_x_212:
        /* <DEDUP_REMOVED lines=12> */
.L_x_215:
[----:B------:R-:W-:Y:S05]  /*6aa0*/  BSYNC B1 ;  /* 0x0000000000017941 */ /* 0x000fea0003800000 */
.L_x_214:
        /* <DEDUP_REMOVED lines=9> */
.L_x_217:
[----:B------:R-:W-:Y:S05]  /*6b40*/  BSYNC B1 ;  /* 0x0000000000017941 */ /* 0x000fea0003800000 */
.L_x_216:
        /* <DEDUP_REMOVED lines=10> */
.L_x_219:
[----:B------:R-:W-:Y:S05]  /*6bf0*/  BSYNC B1 ;  /* 0x0000000000017941 */ /* 0x000fea0003800000 */
.L_x_218:
        /* <DEDUP_REMOVED lines=13> */
.L_x_221:
[----:B------:R-:W-:Y:S05]  /*6cd0*/  BSYNC B1 ;  /* 0x0000000000017941 */ /* 0x000fea0003800000 */
.L_x_220:
        /* <DEDUP_REMOVED lines=12> */
.L_x_223:
[----:B------:R-:W-:Y:S05]  /*6da0*/  BSYNC B1 ;  /* 0x0000000000017941 */ /* 0x000fea0003800000 */
.L_x_222:
        /* <DEDUP_REMOVED lines=9> */
.L_x_225:
[----:B------:R-:W-:Y:S05]  /*6e40*/  BSYNC B1 ;  /* 0x0000000000017941 */ /* 0x000fea0003800000 */
.L_x_224:
        /* <DEDUP_REMOVED lines=10> */
.L_x_227:
[----:B------:R-:W-:Y:S05]  /*6ef0*/  BSYNC B1 ;  /* 0x0000000000017941 */ /* 0x000fea0003800000 */
.L_x_226:
        /* <DEDUP_REMOVED lines=13> */
.L_x_229:
[----:B------:R-:W-:Y:S05]  /*6fd0*/  BSYNC B1 ;  /* 0x0000000000017941 */ /* 0x000fea0003800000 */
.L_x_228:
        /* <DEDUP_REMOVED lines=12> */
.L_x_231:
[----:B------:R-:W-:Y:S05]  /*70a0*/  BSYNC B1 ;  /* 0x0000000000017941 */ /* 0x000fea0003800000 */
.L_x_230:
        /* <DEDUP_REMOVED lines=9> */
.L_x_233:
[----:B------:R-:W-:Y:S05]  /*7140*/  BSYNC B1 ;  /* 0x0000000000017941 */ /* 0x000fea0003800000 */
.L_x_232:
        /* <DEDUP_REMOVED lines=10> */
.L_x_235:
[----:B------:R-:W-:Y:S05]  /*71f0*/  BSYNC B1 ;  /* 0x0000000000017941 */ /* 0x000fea0003800000 */
.L_x_234:
        /* <DEDUP_REMOVED lines=13> */
.L_x_237:
[----:B------:R-:W-:Y:S05]  /*72d0*/  BSYNC B1 ;  /* 0x0000000000017941 */ /* 0x000fea0003800000 */
.L_x_236:
        /* <DEDUP_REMOVED lines=12> */
.L_x_239:
[----:B------:R-:W-:Y:S05]  /*73a0*/  BSYNC B1 ;  /* 0x0000000000017941 */ /* 0x000fea0003800000 */
.L_x_238:
        /* <DEDUP_REMOVED lines=9> */
.L_x_241:
[----:B------:R-:W-:Y:S05]  /*7440*/  BSYNC B1 ;  /* 0x0000000000017941 */ /* 0x000fea0003800000 */
.L_x_240:
        /* <DEDUP_REMOVED lines=10> */
.L_x_243:
[----:B------:R-:W-:Y:S05]  /*74f0*/  BSYNC B1 ;  /* 0x0000000000017941 */ /* 0x000fea0003800000 */
.L_x_242:
        /* <DEDUP_REMOVED lines=13> */
.L_x_245:
[----:B------:R-:W-:Y:S05]  /*75d0*/  BSYNC B1 ;  /* 0x0000000000017941 */ /* 0x000fea0003800000 */
.L_x_244:
        /* <DEDUP_REMOVED lines=12> */
.L_x_247:
[----:B------:R-:W-:Y:S05]  /*76a0*/  BSYNC B1 ;  /* 0x0000000000017941 */ /* 0x000fea0003800000 */
.L_x_246:
        /* <DEDUP_REMOVED lines=9> */
.L_x_249:
[----:B------:R-:W-:Y:S05]  /*7740*/  BSYNC B1 ;  /* 0x0000000000017941 */ /* 0x000fea0003800000 */
.L_x_248:
        /* <DEDUP_REMOVED lines=10> */
.L_x_251:
[----:B------:R-:W-:Y:S05]  /*77f0*/  BSYNC B1 ;  /* 0x0000000000017941 */ /* 0x000fea0003800000 */
.L_x_250:
        /* <DEDUP_REMOVED lines=13> */
.L_x_253:
[----:B------:R-:W-:Y:S05]  /*78d0*/  BSYNC B1 ;  /* 0x0000000000017941 */ /* 0x000fea0003800000 */
.L_x_252:
        /* <DEDUP_REMOVED lines=12> */
.L_x_255:
[----:B------:R-:W-:Y:S05]  /*79a0*/  BSYNC B1 ;  /* 0x0000000000017941 */ /* 0x000fea0003800000 */
.L_x_254:
        /* <DEDUP_REMOVED lines=9> */
.L_x_257:
[----:B------:R-:W-:Y:S05]  /*7a40*/  BSYNC B1 ;  /* 0x0000000000017941 */ /* 0x000fea0003800000 */
.L_x_256:
        /* <DEDUP_REMOVED lines=10> */
.L_x_259:
[----:B------:R-:W-:Y:S05]  /*7af0*/  BSYNC B1 ;  /* 0x0000000000017941 */ /* 0x000fea0003800000 */
.L_x_258:
        /* <DEDUP_REMOVED lines=13> */
.L_x_261:
[----:B------:R-:W-:Y:S05]  /*7bd0*/  BSYNC B1 ;  /* 0x0000000000017941 */ /* 0x000fea0003800000 */
.L_x_260:
        /* <DEDUP_REMOVED lines=12> */
.L_x_263:
[----:B------:R-:W-:Y:S05]  /*7ca0*/  BSYNC B1 ;  /* 0x0000000000017941 */ /* 0x000fea0003800000 */
.L_x_262:
        /* <DEDUP_REMOVED lines=9> */
.L_x_265:
[----:B------:R-:W-:Y:S05]  /*7d40*/  BSYNC B1 ;  /* 0x0000000000017941 */ /* 0x000fea0003800000 */
.L_x_264:
        /* <DEDUP_REMOVED lines=10> */
.L_x_267:
[----:B------:R-:W-:Y:S05]  /*7df0*/  BSYNC B1 ;  /* 0x0000000000017941 */ /* 0x000fea0003800000 */
.L_x_266:
        /* <DEDUP_REMOVED lines=13> */
.L_x_269:
[----:B------:R-:W-:Y:S05]  /*7ed0*/  BSYNC B1 ;  /* 0x0000000000017941 */ /* 0x000fea0003800000 */
.L_x_268:
        /* <DEDUP_REMOVED lines=12> */
.L_x_271:
[----:B------:R-:W-:Y:S05]  /*7fa0*/  BSYNC B1 ;  /* 0x0000000000017941 */ /* 0x000fea0003800000 */
.L_x_270:
        /* <DEDUP_REMOVED lines=9> */
.L_x_273:
[----:B------:R-:W-:Y:S05]  /*8040*/  BSYNC B1 ;  /* 0x0000000000017941 */ /* 0x000fea0003800000 */
.L_x_272:
        /* <DEDUP_REMOVED lines=10> */
.L_x_275:
[----:B------:R-:W-:Y:S05]  /*80f0*/  BSYNC B1 ;  /* 0x0000000000017941 */ /* 0x000fea0003800000 */
.L_x_274:
        /* <DEDUP_REMOVED lines=13> */
.L_x_277:
[----:B------:R-:W-:Y:S05]  /*81d0*/  BSYNC B1 ;  /* 0x0000000000017941 */ /* 0x000fea0003800000 */
.L_x_276:
        /* <DEDUP_REMOVED lines=12> */
.L_x_279:
[----:B------:R-:W-:Y:S05]  /*82a0*/  BSYNC B1 ;  /* 0x0000000000017941 */ /* 0x000fea0003800000 */
.L_x_278:
        /* <DEDUP_REMOVED lines=9> */
.L_x_281:
[----:B------:R-:W-:Y:S05]  /*8340*/  BSYNC B1 ;  /* 0x0000000000017941 */ /* 0x000fea0003800000 */
.L_x_280:
        /* <DEDUP_REMOVED lines=10> */
.L_x_283:
[----:B------:R-:W-:Y:S05]  /*83f0*/  BSYNC B1 ;  /* 0x0000000000017941 */ /* 0x000fea0003800000 */
.L_x_282:
        /* <DEDUP_REMOVED lines=13> */
.L_x_285:
[----:B------:R-:W-:Y:S05]  /*84d0*/  BSYNC B1 ;  /* 0x0000000000017941 */ /* 0x000fea0003800000 */
.L_x_284:
        /* <DEDUP_REMOVED lines=12> */
.L_x_287:
[----:B------:R-:W-:Y:S05]  /*85a0*/  BSYNC B1 ;  /* 0x0000000000017941 */ /* 0x000fea0003800000 */
.L_x_286:
        /* <DEDUP_REMOVED lines=9> */
.L_x_289:
[----:B------:R-:W-:Y:S05]  /*8640*/  BSYNC B1 ;  /* 0x0000000000017941 */ /* 0x000fea0003800000 */
.L_x_288:
        /* <DEDUP_REMOVED lines=10> */
.L_x_291:
[----:B------:R-:W-:Y:S05]  /*86f0*/  BSYNC B1 ;  /* 0x0000000000017941 */ /* 0x000fea0003800000 */
.L_x_290:
        /* <DEDUP_REMOVED lines=13> */
.L_x_293:
[----:B------:R-:W-:Y:S05]  /*87d0*/  BSYNC B1 ;  /* 0x0000000000017941 */ /* 0x000fea0003800000 */
.L_x_292:
        /* <DEDUP_REMOVED lines=12> */
.L_x_295:
[----:B------:R-:W-:Y:S05]  /*88a0*/  BSYNC B1 ;  /* 0x0000000000017941 */ /* 0x000fea0003800000 */
.L_x_294:
        /* <DEDUP_REMOVED lines=9> */
.L_x_297:
[----:B------:R-:W-:Y:S05]  /*8940*/  BSYNC B1 ;  /* 0x0000000000017941 */ /* 0x000fea0003800000 */
.L_x_296:
        /* <DEDUP_REMOVED lines=10> */
.L_x_299:
[----:B------:R-:W-:Y:S05]  /*89f0*/  BSYNC B1 ;  /* 0x0000000000017941 */ /* 0x000fea0003800000 */
.L_x_298:
        /* <DEDUP_REMOVED lines=13> */
.L_x_301:
[----:B------:R-:W-:Y:S05]  /*8ad0*/  BSYNC B1 ;  /* 0x0000000000017941 */ /* 0x000fea0003800000 */
.L_x_300:
        /* <DEDUP_REMOVED lines=12> */
.L_x_303:
[----:B------:R-:W-:Y:S05]  /*8ba0*/  BSYNC B1 ;  /* 0x0000000000017941 */ /* 0x000fea0003800000 */
.L_x_302:
        /* <DEDUP_REMOVED lines=9> */
.L_x_305:
[----:B------:R-:W-:Y:S05]  /*8c40*/  BSYNC B1 ;  /* 0x0000000000017941 */ /* 0x000fea0003800000 */
.L_x_304:
        /* <DEDUP_REMOVED lines=10> */
.L_x_307:
[----:B------:R-:W-:Y:S05]  /*8cf0*/  BSYNC B1 ;  /* 0x0000000000017941 */ /* 0x000fea0003800000 */
.L_x_306:
        /* <DEDUP_REMOVED lines=13> */
.L_x_309:
[----:B------:R-:W-:Y:S05]  /*8dd0*/  BSYNC B1 ;  /* 0x0000000000017941 */ /* 0x000fea0003800000 */
.L_x_308:
        /* <DEDUP_REMOVED lines=12> */
.L_x_311:
[----:B------:R-:W-:Y:S05]  /*8ea0*/  BSYNC B1 ;  /* 0x0000000000017941 */ /* 0x000fea0003800000 */
.L_x_310:
        /* <DEDUP_REMOVED lines=9> */
.L_x_313:
[----:B------:R-:W-:Y:S05]  /*8f40*/  BSYNC B1 ;  /* 0x0000000000017941 */ /* 0x000fea0003800000 */
.L_x_312:
        /* <DEDUP_REMOVED lines=10> */
.L_x_315:
[----:B------:R-:W-:Y:S05]  /*8ff0*/  BSYNC B1 ;  /* 0x0000000000017941 */ /* 0x000fea0003800000 */
.L_x_314:
        /* <DEDUP_REMOVED lines=13> */
.L_x_317:
[----:B------:R-:W-:Y:S05]  /*90d0*/  BSYNC B1 ;  /* 0x0000000000017941 */ /* 0x000fea0003800000 */
.L_x_316:
        /* <DEDUP_REMOVED lines=12> */
.L_x_319:
[----:B------:R-:W-:Y:S05]  /*91a0*/  BSYNC B1 ;  /* 0x0000000000017941 */ /* 0x000fea0003800000 */
.L_x_318:
        /* <DEDUP_REMOVED lines=9> */
.L_x_321:
[----:B------:R-:W-:Y:S05]  /*9240*/  BSYNC B1 ;  /* 0x0000000000017941 */ /* 0x000fea0003800000 */
.L_x_320:
        /* <DEDUP_REMOVED lines=10> */
.L_x_323:
[----:B------:R-:W-:Y:S05]  /*92f0*/  BSYNC B1 ;  /* 0x0000000000017941 */ /* 0x000fea0003800000 */
.L_x_322:
        /* <DEDUP_REMOVED lines=13> */
.L_x_325:
[----:B------:R-:W-:Y:S05]  /*93d0*/  BSYNC B1 ;  /* 0x0000000000017941 */ /* 0x000fea0003800000 */
.L_x_324:
        /* <DEDUP_REMOVED lines=12> */
.L_x_327:
[----:B------:R-:W-:Y:S05]  /*94a0*/  BSYNC B1 ;  /* 0x0000000000017941 */ /* 0x000fea0003800000 */
.L_x_326:
        /* <DEDUP_REMOVED lines=9> */
.L_x_329:
[----:B------:R-:W-:Y:S05]  /*9540*/  BSYNC B1 ;  /* 0x0000000000017941 */ /* 0x000fea0003800000 */
.L_x_328:
        /* <DEDUP_REMOVED lines=10> */
.L_x_331:
[----:B------:R-:W-:Y:S05]  /*95f0*/  BSYNC B1 ;  /* 0x0000000000017941 */ /* 0x000fea0003800000 */
.L_x_330:
        /* <DEDUP_REMOVED lines=13> */
.L_x_333:
[----:B------:R-:W-:Y:S05]  /*96d0*/  BSYNC B1 ;  /* 0x0000000000017941 */ /* 0x000fea0003800000 */
.L_x_332:
        /* <DEDUP_REMOVED lines=12> */
.L_x_335:
[----:B------:R-:W-:Y:S05]  /*97a0*/  BSYNC B1 ;  /* 0x0000000000017941 */ /* 0x000fea0003800000 */
.L_x_334:
        /* <DEDUP_REMOVED lines=9> */
.L_x_337:
[----:B------:R-:W-:Y:S05]  /*9840*/  BSYNC B1 ;  /* 0x0000000000017941 */ /* 0x000fea0003800000 */
.L_x_336:
        /* <DEDUP_REMOVED lines=10> */
.L_x_339:
[----:B------:R-:W-:Y:S05]  /*98f0*/  BSYNC B1 ;  /* 0x0000000000017941 */ /* 0x000fea0003800000 */
.L_x_338:
        /* <DEDUP_REMOVED lines=13> */
.L_x_341:
[----:B------:R-:W-:Y:S05]  /*99d0*/  BSYNC B1 ;  /* 0x0000000000017941 */ /* 0x000fea0003800000 */
.L_x_340:
        /* <DEDUP_REMOVED lines=12> */
.L_x_343:
[----:B------:R-:W-:Y:S05]  /*9aa0*/  BSYNC B1 ;  /* 0x0000000000017941 */ /* 0x000fea0003800000 */
.L_x_342:
        /* <DEDUP_REMOVED lines=9> */
.L_x_345:
[----:B------:R-:W-:Y:S05]  /*9b40*/  BSYNC B1 ;  /* 0x0000000000017941 */ /* 0x000fea0003800000 */
.L_x_344:
        /* <DEDUP_REMOVED lines=10> */
.L_x_347:
[----:B------:R-:W-:Y:S05]  /*9bf0*/  BSYNC B1 ;  /* 0x0000000000017941 */ /* 0x000fea0003800000 */
.L_x_346:
        /* <DEDUP_REMOVED lines=13> */
.L_x_349:
[----:B------:R-:W-:Y:S05]  /*9cd0*/  BSYNC B1 ;  /* 0x0000000000017941 */ /* 0x000fea0003800000 */
.L_x_348:
        /* <DEDUP_REMOVED lines=12> */
.L_x_351:
[----:B------:R-:W-:Y:S05]  /*9da0*/  BSYNC B1 ;  /* 0x0000000000017941 */ /* 0x000fea0003800000 */
.L_x_350:
        /* <DEDUP_REMOVED lines=9> */
.L_x_353:
[----:B------:R-:W-:Y:S05]  /*9e40*/  BSYNC B1 ;  /* 0x0000000000017941 */ /* 0x000fea0003800000 */
.L_x_352:
        /* <DEDUP_REMOVED lines=10> */
.L_x_355:
[----:B------:R-:W-:Y:S05]  /*9ef0*/  BSYNC B1 ;  /* 0x0000000000017941 */ /* 0x000fea0003800000 */
.L_x_354:
        /* <DEDUP_REMOVED lines=13> */
.L_x_357:
[----:B------:R-:W-:Y:S05]  /*9fd0*/  BSYNC B1 ;  /* 0x0000000000017941 */ /* 0x000fea0003800000 */
.L_x_356:
        /* <DEDUP_REMOVED lines=12> */
.L_x_359:
[----:B------:R-:W-:Y:S05]  /*a0a0*/  BSYNC B1 ;  /* 0x0000000000017941 */ /* 0x000fea0003800000 */
.L_x_358:
        /* <DEDUP_REMOVED lines=9> */
.L_x_361:
[----:B------:R-:W-:Y:S05]  /*a140*/  BSYNC B1 ;  /* 0x0000000000017941 */ /* 0x000fea0003800000 */
.L_x_360:
        /* <DEDUP_REMOVED lines=10> */
.L_x_363:
[----:B------:R-:W-:Y:S05]  /*a1f0*/  BSYNC B1 ;  /* 0x0000000000017941 */ /* 0x000fea0003800000 */
.L_x_362:
        /* <DEDUP_REMOVED lines=13> */
.L_x_365:
[----:B------:R-:W-:Y:S05]  /*a2d0*/  BSYNC B1 ;  /* 0x0000000000017941 */ /* 0x000fea0003800000 */
.L_x_364:
        /* <DEDUP_REMOVED lines=12> */
.L_x_367:
[----:B------:R-:W-:Y:S05]  /*a3a0*/  BSYNC B1 ;  /* 0x0000000000017941 */ /* 0x000fea0003800000 */
.L_x_366:
        /* <DEDUP_REMOVED lines=9> */
.L_x_369:
[----:B------:R-:W-:Y:S05]  /*a440*/  BSYNC B1 ;  /* 0x0000000000017941 */ /* 0x000fea0003800000 */
.L_x_368:
        /* <DEDUP_REMOVED lines=10> */
.L_x_371:
[----:B------:R-:W-:Y:S05]  /*a4f0*/  BSYNC B1 ;  /* 0x0000000000017941 */ /* 0x000fea0003800000 */
.L_x_370:
        /* <DEDUP_REMOVED lines=13> */
.L_x_373:
[----:B------:R-:W-:Y:S05]  /*a5d0*/  BSYNC B1 ;  /* 0x0000000000017941 */ /* 0x000fea0003800000 */
.L_x_372:
        /* <DEDUP_REMOVED lines=12> */
.L_x_375:
[----:B------:R-:W-:Y:S05]  /*a6a0*/  BSYNC B1 ;  /* 0x0000000000017941 */ /* 0x000fea0003800000 */
.L_x_374:
        /* <DEDUP_REMOVED lines=9> */
.L_x_377:
[----:B------:R-:W-:Y:S05]  /*a740*/  BSYNC B1 ;  /* 0x0000000000017941 */ /* 0x000fea0003800000 */
.L_x_376:
        /* <DEDUP_REMOVED lines=10> */
.L_x_379:
[----:B------:R-:W-:Y:S05]  /*a7f0*/  BSYNC B1 ;  /* 0x0000000000017941 */ /* 0x000fea0003800000 */
.L_x_378:
        /* <DEDUP_REMOVED lines=13> */
.L_x_381:
[----:B------:R-:W-:Y:S05]  /*a8d0*/  BSYNC B1 ;  /* 0x0000000000017941 */ /* 0x000fea0003800000 */
.L_x_380:
        /* <DEDUP_REMOVED lines=12> */
.L_x_383:
[----:B------:R-:W-:Y:S05]  /*a9a0*/  BSYNC B1 ;  /* 0x0000000000017941 */ /* 0x000fea0003800000 */
.L_x_382:
        /* <DEDUP_REMOVED lines=9> */
.L_x_385:
[----:B------:R-:W-:Y:S05]  /*aa40*/  BSYNC B1 ;  /* 0x0000000000017941 */ /* 0x000fea0003800000 */
.L_x_384:
        /* <DEDUP_REMOVED lines=10> */
.L_x_387:
[----:B------:R-:W-:Y:S05]  /*aaf0*/  BSYNC B1 ;  /* 0x0000000000017941 */ /* 0x000fea0003800000 */
.L_x_386:
        /* <DEDUP_REMOVED lines=13> */
.L_x_389:
[----:B------:R-:W-:Y:S05]  /*abd0*/  BSYNC B1 ;  /* 0x0000000000017941 */ /* 0x000fea0003800000 */
.L_x_388:
        /* <DEDUP_REMOVED lines=12> */
.L_x_391:
[----:B------:R-:W-:Y:S05]  /*aca0*/  BSYNC B1 ;  /* 0x0000000000017941 */ /* 0x000fea0003800000 */
.L_x_390:
        /* <DEDUP_REMOVED lines=9> */
.L_x_393:
[----:B------:R-:W-:Y:S05]  /*ad40*/  BSYNC B1 ;  /* 0x0000000000017941 */ /* 0x000fea0003800000 */
.L_x_392:
        /* <DEDUP_REMOVED lines=10> */
.L_x_395:
[----:B------:R-:W-:Y:S05]  /*adf0*/  BSYNC B1 ;  /* 0x0000000000017941 */ /* 0x000fea0003800000 */
.L_x_394:
        /* <DEDUP_REMOVED lines=13> */
.L_x_397:
[----:B------:R-:W-:Y:S05]  /*aed0*/  BSYNC B1 ;  /* 0x0000000000017941 */ /* 0x000fea0003800000 */
.L_x_396:
        /* <DEDUP_REMOVED lines=12> */
.L_x_399:
[----:B------:R-:W-:Y:S05]  /*afa0*/  BSYNC B1 ;  /* 0x0000000000017941 */ /* 0x000fea0003800000 */
.L_x_398:
        /* <DEDUP_REMOVED lines=9> */
.L_x_401:
[----:B------:R-:W-:Y:S05]  /*b040*/  BSYNC B1 ;  /* 0x0000000000017941 */ /* 0x000fea0003800000 */
.L_x_400:
        /* <DEDUP_REMOVED lines=10> */
.L_x_403:
[----:B------:R-:W-:Y:S05]  /*b0f0*/  BSYNC B1 ;  /* 0x0000000000017941 */ /* 0x000fea0003800000 */
.L_x_402:
        /* <DEDUP_REMOVED lines=13> */
.L_x_405:
[----:B------:R-:W-:Y:S05]  /*b1d0*/  BSYNC B1 ;  /* 0x0000000000017941 */ /* 0x000fea0003800000 */
.L_x_404:
        /* <DEDUP_REMOVED lines=12> */
.L_x_407:
[----:B------:R-:W-:Y:S05]  /*b2a0*/  BSYNC B1 ;  /* 0x0000000000017941 */ /* 0x000fea0003800000 */
.L_x_406:
        /* <DEDUP_REMOVED lines=9> */
.L_x_409:
[----:B------:R-:W-:Y:S05]  /*b340*/  BSYNC B1 ;  /* 0x0000000000017941 */ /* 0x000fea0003800000 */
.L_x_408:
        /* <DEDUP_REMOVED lines=10> */
.L_x_411:
[----:B------:R-:W-:Y:S05]  /*b3f0*/  BSYNC B1 ;  /* 0x0000000000017941 */ /* 0x000fea0003800000 */
.L_x_410:
        /* <DEDUP_REMOVED lines=13> */
.L_x_413:
[----:B------:R-:W-:Y:S05]  /*b4d0*/  BSYNC B1 ;  /* 0x0000000000017941 */ /* 0x000fea0003800000 */
.L_x_412:
        /* <DEDUP_REMOVED lines=9> */
.L_x_415:
[----:B------:R-:W-:Y:S05]  /*b570*/  BSYNC B1 ;  /* 0x0000000000017941 */ /* 0x000fea0003800000 */
.L_x_414:
[----:B-----5:R-:W-:Y:S01]  /*b580*/  HADD2.F32 R3, -RZ, R221.H0_H0 ;  /* 0x200000ddff037230 */ /* 0x020fe20000004100 */
        /* <DEDUP_REMOVED lines=8> */
.L_x_417:
[----:B------:R-:W-:Y:S05]  /*b610*/  BSYNC B1 ;  /* 0x0000000000017941 */ /* 0x000fea0003800000 */
.L_x_416:
[----:B------:R-:W-:Y:S05]  /*b620*/  @!P1 BRA `(.L_x_418) ;  /* 0x0000004000a49947 */ /* 0x000fea0003800000 */
[----:B-----5:R-:W-:-:S05]  /*b630*/  HADD2.F32 R221, -RZ, R221.H0_H0 ;  /* 0x200000ddffdd7230 */ /* 0x020fca0000004100 */
[----:B------:R-:W-:-:S04]  /*b640*/  FMUL R0, R221, R16 ;  /* 0x00000010dd007220 */ /* 0x000fc80000400000 */
[----:B------:R-:W-:-:S05]  /*b650*/  FFMA R0, R119, R2, R0 ;  /* 0x0000000277007223 */ /* 0x000fca0000000000 */
[----:B------:R-:W-:-:S05]  /*b660*/  F2FP.F16.F32.PACK_AB R0, RZ, R0 ;  /* 0x00000000ff00723e */ /* 0x000fca00000000ff */
[----:B------:R0:W-:Y:S01]  /*b670*/  STG.E.U16 desc[UR54][R4.64+0x2f2], R0 ;  /* 0x0002f20004007986 */ /* 0x0001e2000c101536 */
[----:B------:R-:W-:Y:S05]  /*b680*/  BRA `(.L_x_418) ;  /* 0x00000040008c7947 */ /* 0x000fea0003800000 */
.L_x_37:
[----:B------:R-:W-:Y:S01]  /*b690*/  ULDC.64 UR4, c[0x0][0x5c0] ;  /* 0x0001700000047ab9 */ /* 0x000fe20000000a00 */
[----:B------:R-:W-:Y:S01]  /*b6a0*/  ISETP.GT.AND P3, PT, R3, 0x1, PT ;  /* 0x000000010300780c */ /* 0x000fe20003f64270 */
[-C--:B------:R-:W-:Y:S01]  /*b6b0*/  FMUL R7, R120, R2.reuse ;  /* 0x0000000278077220 */ /* 0x080fe20000400000 */
[----:B------:R-:W-:Y:S01]  /*b6c0*/  LEA R8, P2, R14, UR4, 0x1 ;  /* 0x000000040e087c11 */ /* 0x000fe2000f8408ff */
[-C--:B------:R-:W-:Y:S01]  /*b6d0*/  FMUL R6, R121, R2.reuse ;  /* 0x0000000279067220 */ /* 0x080fe20000400000 */
[----:B------:R-:W-:Y:S01]  /*b6e0*/  SHF.L.U64.HI R5, R4, 0x4, R5 ;  /* 0x0000000404057819 */ /* 0x000fe20000010205 */
[-C--:B------:R-:W-:Y:S01]  /*b6f0*/  FMUL R122, R122, R2.reuse ;  /* 0x000000027a7a7220 */ /* 0x080fe20000400000 */
[----:B------:R-:W-:Y:S01]  /*b700*/  LEA.HI.X R9, R14, UR5, R13, 0x1, P2 ;  /* 0x000000050e097c11 */ /* 0x000fe200090f0c0d */
[-C--:B------:R-:W-:Y:S01]  /*b710*/  FMUL R123, R123, R2.reuse ;  /* 0x000000027b7b7220 */ /* 0x080fe20000400000 */
[----:B------:R-:W-:Y:S01]  /*b720*/  ISETP.GT.AND P2, PT, R0, RZ, P3 ;  /* 0x000000ff0000720c */ /* 0x000fe20001f44270 */
[-C--:B------:R-:W-:Y:S01]  /*b730*/  FMUL R124, R124, R2.reuse ;  /* 0x000000027c7c7220 */ /* 0x080fe20000400000 */
[----:B------:R-:W-:Y:S01]  /*b740*/  F2FP.F16.F32.PACK_AB R7, RZ, R7 ;  /* 0x00000007ff07723e */ /* 0x000fe200000000ff */
[----:B------:R-:W-:Y:S01]  /*b750*/  FMUL R125, R125, R2 ;  /* 0x000000027d7d7220 */ /* 0x000fe20000400000 */
[----:B------:R-:W-:Y:S01]  /*b760*/  F2FP.F16.F32.PACK_AB R6, RZ, R6 ;  /* 0x00000006ff06723e */ /* 0x000fe200000000ff */
[----:B------:R-:W-:Y:S01]  /*b770*/  FMUL R126, R126, R2 ;  /* 0x000000027e7e7220 */ /* 0x000fe20000400000 */
[----:B------:R-:W-:Y:S01]  /*b780*/  LEA R4, P5, R4, R8, 0x4 ;  /* 0x0000000804047211 */ /* 0x000fe200078a20ff */
[----:B------:R0:W-:Y:S01]  /*b790*/  @P1 STG.E.U16 desc[UR54][R8.64], R7 ;  /* 0x0000000708001986 */ /* 0x0001e2000c101536 */
[----:B------:R-:W-:Y:S01]  /*b7a0*/  PRMT R10, R6, 0x7610, R10 ;  /* 0x00007610060a7816 */ /* 0x000fe2000000000a */
[-C--:B------:R-:W-:Y:S01]  /*b7b0*/  FMUL R127, R127, R2.reuse ;  /* 0x000000027f7f7220 */ /* 0x080fe20000400000 */
[C---:B------:R-:W-:Y:S01]  /*b7c0*/  ISETP.GT.AND P1, PT, R0.reuse, 0x8, P0 ;  /* 0x000000080000780c */ /* 0x040fe20000724270 */
[--C-:B------:R-:W-:Y:S01]  /*b7d0*/  IMAD.X R5, R5, 0x1, R9.reuse, P5 ;  /* 0x0000000105057824 */ /* 0x100fe200028e0609 */
[----:B------:R-:W-:Y:S01]  /*b7e0*/  ISETP.GT.AND P3, PT, R0, 0x8, P3 ;  /* 0x000000080000780c */ /* 0x000fe20001f64270 */
[--C-:B------:R-:W-:Y:S01]  /*b7f0*/  @P2 IMAD.MOV.U32 R6, RZ, RZ, R8.reuse ;  /* 0x000000ffff062224 */ /* 0x100fe200078e0008 */
[----:B------:R-:W-:Y:S01]  /*b800*/  ISETP.GT.AND P0, PT, R3, 0x9, PT ;  /* 0x000000090300780c */ /* 0x000fe20003f04270 */
[----:B------:R-:W-:Y:S01]  /*b810*/  FMUL R128, R128, R2 ;  /* 0x0000000280807220 */ /* 0x000fe20000400000 */
[----:B------:R-:W-:Y:S01]  /*b820*/  F2FP.F16.F32.PACK_AB R122, RZ, R122 ;  /* 0x0000007aff7a723e */ /* 0x000fe200000000ff */
[-C--:B------:R-:W-:Y:S01]  /*b830*/  FMUL R129, R129, R2.reuse ;  /* 0x0000000281817220 */ /* 0x080fe20000400000 */
[----:B------:R-:W-:Y:S01]  /*b840*/  ISETP.GT.AND P5, PT, R0, RZ, P0 ;  /* 0x000000ff0000720c */ /* 0x000fe200007a4270 */
[--C-:B0-----:R-:W-:Y:S01]  /*b850*/  @P2 IMAD.MOV.U32 R7, RZ, RZ, R9.reuse ;  /* 0x000000ffff072224 */ /* 0x101fe200078e0009 */
[----:B------:R-:W-:Y:S01]  /*b860*/  F2FP.F16.F32.PACK_AB R123, RZ, R123 ;  /* 0x0000007bff7b723e */ /* 0x000fe200000000ff */
[----:B------:R-:W-:Y:S01]  /*b870*/  FMUL R130, R130, R2 ;  /* 0x0000000282827220 */ /* 0x000fe20000400000 */
[----:B------:R-:W-:Y:S01]  /*b880*/  F2FP.F16.F32.PACK_AB R124, RZ, R124 ;  /* 0x0000007cff7c723e */ /* 0x000fe200000000ff */
[-C--:B------:R-:W-:Y:S01]  /*b890*/  FMUL R131, R131, R2.reuse ;  /* 0x0000000283837220 */ /* 0x080fe20000400000 */
[----:B------:R0:W-:Y:S01]  /*b8a0*/  @P2 STG.E.U16 desc[UR54][R6.64+0x2], R10 ;  /* 0x0000020a06002986 */ /* 0x0001e2000c101536 */
[----:B------:R-:W-:Y:S01]  /*b8b0*/  ISETP.GT.AND P2, PT, R3, 0x8, PT ;  /* 0x000000080300780c */ /* 0x000fe20003f44270 */
[-C--:B------:R-:W-:Y:S01]  /*b8c0*/  FMUL R132, R132, R2.reuse ;  /* 0x0000000284847220 */ /* 0x080fe20000400000 */
[----:B------:R-:W-:Y:S01]  /*b8d0*/  F2FP.F16.F32.PACK_AB R125, RZ, R125 ;  /* 0x0000007dff7d723e */ /* 0x000fe200000000ff */
[----:B------:R-:W-:Y:S01]  /*b8e0*/  @P1 STG.E.U16 desc[UR54][R4.64], R122 ;  /* 0x0000007a04001986 */ /* 0x000fe2000c101536 */
[C---:B------:R-:W-:Y:S01]  /*b8f0*/  ISETP.GT.AND P4, PT, R0.reuse, RZ, P2 ;  /* 0x000000ff0000720c */ /* 0x040fe20001784270 */
[-C--:B------:R-:W-:Y:S01]  /*b900*/  FMUL R133, R133, R2.reuse ;  /* 0x0000000285857220 */ /* 0x080fe20000400000 */
[----:B------:R-:W-:Y:S01]  /*b910*/  ISETP.GT.AND P1, PT, R0, 0x8, P2 ;  /* 0x000000080000780c */ /* 0x000fe20001724270 */
[----:B------:R-:W-:Y:S01]  /*b920*/  @P3 STG.E.U16 desc[UR54][R4.64+0x2], R123 ;  /* 0x0000027b04003986 */ /* 0x000fe2000c101536 */
[----:B------:R-:W-:Y:S01]  /*b930*/  ISETP.GT.AND P3, PT, R3, 0x10, PT ;  /* 0x000000100300780c */ /* 0x000fe20003f64270 */
[-C--:B------:R-:W-:Y:S01]  /*b940*/  FMUL R134, R134, R2.reuse ;  /* 0x0000000286867220 */ /* 0x080fe20000400000 */
[----:B------:R-:W-:Y:S01]  /*b950*/  ISETP.GT.AND P2, PT, R0, 0x8, P0 ;  /* 0x000000080000780c */ /* 0x000fe20000744270 */
[-C--:B------:R-:W-:Y:S01]  /*b960*/  FMUL R135, R135, R2.reuse ;  /* 0x0000000287877220 */ /* 0x080fe20000400000 */
[----:B------:R-:W-:Y:S01]  /*b970*/  ISETP.GT.AND P0, PT, R3, 0x11, PT ;  /* 0x000000110300780c */ /* 0x000fe20003f04270 */
[----:B------:R-:W-:Y:S01]  /*b980*/  FMUL R136, R136, R2 ;  /* 0x0000000288887220 */ /* 0x000fe20000400000 */
[----:B------:R-:W-:Y:S01]  /*b990*/  F2FP.F16.F32.PACK_AB R126, RZ, R126 ;  /* 0x0000007eff7e723e */ /* 0x000fe200000000ff */
[----:B------:R-:W-:Y:S01]  /*b9a0*/  FMUL R137, R137, R2 ;  /* 0x0000000289897220 */ /* 0x000fe20000400000 */
[----:B------:R-:W-:Y:S01]  /*b9b0*/  F2FP.F16.F32.PACK_AB R127, RZ, R127 ;  /* 0x0000007fff7f723e */ /* 0x000fe200000000ff */
[--C-:B0-----:R-:W-:Y:S01]  /*b9c0*/  @P4 IMAD.MOV.U32 R6, RZ, RZ, R8.reuse ;  /* 0x000000ffff064224 */ /* 0x101fe200078e0008 */
[----:B------:R-:W-:Y:S01]  /*b9d0*/  F2FP.F16.F32.PACK_AB R128, RZ, R128 ;  /* 0x00000080ff80723e */ /* 0x000fe200000000ff */
[--C-:B------:R-:W-:Y:S01]  /*b9e0*/  @P4 IMAD.MOV.U32 R7, RZ, RZ, R9.reuse ;  /* 0x000000ffff074224 */ /* 0x100fe200078e0009 */
[----:B------:R-:W-:Y:S01]  /*b9f0*/  F2FP.F16.F32.PACK_AB R129, RZ, R129 ;  /* 0x00000081ff81723e */ /* 0x000fe200000000ff */
[----:B------:R-:W-:Y:S01]  /*ba00*/  FMUL R138, R138, R2 ;  /* 0x000000028a8a7220 */ /* 0x000fe20000400000 */
[----:B------:R-:W-:Y:S01]  /*ba10*/  F2FP.F16.F32.PACK_AB R130, RZ, R130 ;  /* 0x00000082ff82723e */ /* 0x000fe200000000ff */
[-C--:B------:R-:W-:Y:S01]  /*ba20*/  FMUL R139, R139, R2.reuse ;  /* 0x000000028b8b7220 */ /* 0x080fe20000400000 */
[----:B------:R0:W-:Y:S01]  /*ba30*/  @P4 STG.E.U16 desc[UR54][R6.64+0x10], R124 ;  /* 0x0000107c06004986 */ /* 0x0001e2000c101536 */
[----:B------:R-:W-:Y:S01]  /*ba40*/  ISETP.GT.AND P4, PT, R0, RZ, P3 ;  /* 0x000000ff0000720c */ /* 0x000fe20001f84270 */
[-C--:B------:R-:W-:Y:S01]  /*ba50*/  FMUL R140, R140, R2.reuse ;  /* 0x000000028c8c7220 */ /* 0x080fe20000400000 */
[----:B------:R-:W-:Y:S01]  /*ba60*/  F2FP.F16.F32.PACK_AB R131, RZ, R131 ;  /* 0x00000083ff83723e */ /* 0x000fe200000000ff */
[----:B------:R-:W-:Y:S01]  /*ba70*/  FMUL R141, R141, R2 ;  /* 0x000000028d8d7220 */ /* 0x000fe20000400000 */
[----:B------:R-:W-:Y:S01]  /*ba80*/  F2FP.F16.F32.PACK_AB R132, RZ, R132 ;  /* 0x00000084ff84723e */ /* 0x000fe200000000ff */
[-C--:B------:R-:W-:Y:S01]  /*ba90*/  FMUL R142, R142, R2.reuse ;  /* 0x000000028e8e7220 */ /* 0x080fe20000400000 */
[----:B------:R-:W-:Y:S01]  /*baa0*/  F2FP.F16.F32.PACK_AB R133, RZ, R133 ;  /* 0x00000085ff85723e */ /* 0x000fe200000000ff */
        /* <DEDUP_REMOVED lines=12> */
[C---:B------:R-:W-:Y:S01]  /*bb70*/  ISETP.GT.AND P5, PT, R0.reuse, RZ, P0 ;  /* 0x000000ff0000720c */ /* 0x040fe200007a4270 */
[-C--:B------:R-:W-:Y:S01]  /*bb80*/  FMUL R147, R147, R2.reuse ;  /* 0x0000000293937220 */ /* 0x080fe20000400000 */
[----:B------:R-:W-:Y:S01]  /*bb90*/  F2FP.F16.F32.PACK_AB R139, RZ, R139 ;  /* 0x0000008bff8b723e */ /* 0x000fe200000000ff */
[----:B------:R-:W-:Y:S01]  /*bba0*/  @P1 STG.E.U16 desc[UR54][R4.64+0x10], R126 ;  /* 0x0000107e04001986 */ /* 0x000fe2000c101536 */
[----:B------:R-:W-:Y:S01]  /*bbb0*/  ISETP.GT.AND P1, PT, R0, 0x8, P3 ;  /* 0x000000080000780c */ /* 0x000fe20001f24270 */
[-C--:B------:R-:W-:Y:S01]  /*bbc0*/  FMUL R148, R148, R2.reuse ;  /* 0x0000000294947220 */ /* 0x080fe20000400000 */
[----:B------:R-:W-:Y:S01]  /*bbd0*/  ISETP.GT.AND P3, PT, R3, 0x18, PT ;  /* 0x000000180300780c */ /* 0x000fe20003f64270 */
[----:B------:R-:W-:Y:S01]  /*bbe0*/  @P2 STG.E.U16 desc[UR54][R4.64+0x12], R127 ;  /* 0x0000127f04002986 */ /* 0x000fe2000c101536 */
[----:B------:R-:W-:Y:S01]  /*bbf0*/  ISETP.GT.AND P2, PT, R0, 0x8, P0 ;  /* 0x000000080000780c */ /* 0x000fe20000744270 */
[----:B------:R-:W-:Y:S01]  /*bc00*/  FMUL R149, R149, R2 ;  /* 0x0000000295957220 */ /* 0x000fe20000400000 */
[----:B------:R-:W-:Y:S01]  /*bc10*/  ISETP.GT.AND P0, PT, R3, 0x19, PT ;  /* 0x000000190300780c */ /* 0x000fe20003f04270 */
        /* <DEDUP_REMOVED lines=494> */
[----:B0-----:R-:W-:Y:S01]  /*db00*/  @P4 IMAD.MOV.U32 R6, RZ, RZ, R8 ;  /* 0x000000ffff064224 */ /* 0x001fe200078e0008 */
[----:B------:R-:W-:Y:S01]  /*db10*/  F2FP.F16.F32.PACK_AB R104, RZ, R104 ;  /* 0x00000068ff68723e */ /* 0x000fe200000000ff */
[----:B------:R-:W-:Y:S01]  /*db20*/  @P4 IMAD.MOV.U32 R7, RZ, RZ, R9 ;  /* 0x000000ffff074224 */ /* 0x000fe200078e0009 */
        /* <DEDUP_REMOVED lines=13> */
[----:B------:R-:W-:-:S02]  /*dc00*/  F2FP.F16.F32.PACK_AB R110, RZ, R110 ;  /* 0x0000006eff6e723e */ /* 0x000fc400000000ff */
[----:B------:R-:W-:Y:S01]  /*dc10*/  F2FP.F16.F32.PACK_AB R111, RZ, R111 ;  /* 0x0000006fff6f723e */ /* 0x000fe200000000ff */
[----:B0-----:R-:W-:Y:S01]  /*dc20*/  @P5 IMAD.MOV.U32 R6, RZ, RZ, R8 ;  /* 0x000000ffff065224 */ /* 0x001fe200078e0008 */
[----:B------:R-:W-:Y:S01]  /*dc30*/  F2FP.F16.F32.PACK_AB R112, RZ, R112 ;  /* 0x00000070ff70723e */ /* 0x000fe200000000ff */
[----:B------:R-:W-:Y:S01]  /*dc40*/  @P5 IMAD.MOV.U32 R7, RZ, RZ, R9 ;  /* 0x000000ffff075224 */ /* 0x000fe200078e0009 */
[----:B------:R-:W-:Y:S02]  /*dc50*/  F2FP.F16.F32.PACK_AB R113, RZ, R113 ;  /* 0x00000071ff71723e */ /* 0x000fe400000000ff */
[----:B------:R-:W-:Y:S02]  /*dc60*/  F2FP.F16.F32.PACK_AB R114, RZ, R114 ;  /* 0x00000072ff72723e */ /* 0x000fe400000000ff */
[----:B------:R0:W-:Y:S01]  /*dc70*/  @P5 STG.E.U16 desc[UR54][R6.64+0xf2], R181 ;  /* 0x0000f2b506005986 */ /* 0x0001e2000c101536 */
[C---:B------:R-:W-:Y:S02]  /*dc80*/  ISETP.GT.AND P5, PT, R0.reuse, RZ, P0 ;  /* 0x000000ff0000720c */ /* 0x040fe400007a4270 */
[----:B------:R-:W-:Y:S01]  /*dc90*/  F2FP.F16.F32.PACK_AB R115, RZ, R115 ;  /* 0x00000073ff73723e */ /* 0x000fe200000000ff */
[----:B------:R-:W-:Y:S01]  /*dca0*/  @P1 STG.E.U16 desc[UR54][R4.64+0xf0], R182 ;  /* 0x0000f0b604001986 */ /* 0x000fe2000c101536 */
[----:B------:R-:W-:-:S02]  /*dcb0*/  ISETP.GT.AND P1, PT, R0, 0x8, P3 ;  /* 0x000000080000780c */ /* 0x000fc40001f24270 */
[C---:B------:R-:W-:Y:S01]  /*dcc0*/  ISETP.GT.AND P3, PT, R3.reuse, 0x88, PT ;  /* 0x000000880300780c */ /* 0x040fe20003f64270 */
[----:B------:R-:W-:Y:S01]  /*dcd0*/  @P2 STG.E.U16 desc[UR54][R4.64+0xf2], R183 ;  /* 0x0000f2b704002986 */ /* 0x000fe2000c101536 */
[----:B------:R-:W-:Y:S02]  /*dce0*/  ISETP.GT.AND P2, PT, R0, 0x8, P0 ;  /* 0x000000080000780c */ /* 0x000fe40000744270 */
[----:B------:R-:W-:Y:S01]  /*dcf0*/  ISETP.GT.AND P0, PT, R3, 0x89, PT ;  /* 0x000000890300780c */ /* 0x000fe20003f04270 */
[----:B0-----:R-:W-:Y:S01]  /*dd00*/  @P4 IMAD.MOV.U32 R6, RZ, RZ, R8 ;  /* 0x000000ffff064224 */ /* 0x001fe200078e0008 */
[----:B------:R-:W-:Y:S01]  /*dd10*/  F2FP.F16.F32.PACK_AB R116, RZ, R116 ;  /* 0x00000074ff74723e */ /* 0x000fe200000000ff */
[----:B------:R-:W-:Y:S01]  /*dd20*/  @P4 IMAD.MOV.U32 R7, RZ, RZ, R9 ;  /* 0x000000ffff074224 */ /* 0x000fe200078e0009 */
[----:B------:R-:W-:Y:S02]  /*dd30*/  F2FP.F16.F32.PACK_AB R117, RZ, R117 ;  /* 0x00000075ff75723e */ /* 0x000fe400000000ff */
[----:B------:R-:W-:-:S02]  /*dd40*/  F2FP.F16.F32.PACK_AB R118, RZ, R118 ;  /* 0x00000076ff76723e */ /* 0x000fc400000000ff */
[----:B------:R0:W-:Y:S01]  /*dd50*/  @P4 STG.E.U16 desc[UR54][R6.64+0x100], R184 ;  /* 0x000100b806004986 */ /* 0x0001e2000c101536 */
[----:B------:R-:W-:Y:S02]  /*dd60*/  ISETP.GT.AND P4, PT, R0, RZ, P3 ;  /* 0x000000ff0000720c */ /* 0x000fe40001f84270 */
[----:B------:R-:W-:Y:S01]  /*dd70*/  F2FP.F16.F32.PACK_AB R119, RZ, R119 ;  /* 0x00000077ff77723e */ /* 0x000fe200000000ff */
[----:B0-----:R-:W-:Y:S02]  /*dd80*/  @P5 IMAD.MOV.U32 R6, RZ, RZ, R8 ;  /* 0x000000ffff065224 */ /* 0x001fe400078e0008 */
[----:B------:R-:W-:-:S05]  /*dd90*/  @P5 IMAD.MOV.U32 R7, RZ, RZ, R9 ;  /* 0x000000ffff075224 */ /* 0x000fca00078e0009 */
[----:B------:R0:W-:Y:S01]  /*dda0*/  @P5 STG.E.U16 desc[UR54][R6.64+0x102], R185 ;  /* 0x000102b906005986 */ /* 0x0001e2000c101536 */
[----:B------:R-:W-:-:S03]  /*ddb0*/  ISETP.GT.AND P5, PT, R0, RZ, P0 ;  /* 0x000000ff0000720c */ /* 0x000fc600007a4270 */
[----:B------:R-:W-:Y:S01]  /*ddc0*/  @P1 STG.E.U16 desc[UR54][R4.64+0x100], R186 ;  /* 0x000100ba04001986 */ /* 0x000fe2000c101536 */
[C---:B------:R-:W-:Y:S02]  /*ddd0*/  ISETP.GT.AND P1, PT, R0.reuse, 0x8, P3 ;  /* 0x000000080000780c */ /* 0x040fe40001f24270 */
[C---:B------:R-:W-:Y:S01]  /*dde0*/  ISETP.GT.AND P3, PT, R3.reuse, 0x90, PT ;  /* 0x000000900300780c */ /* 0x040fe20003f64270 */
[----:B------:R-:W-:Y:S01]  /*ddf0*/  @P2 STG.E.U16 desc[UR54][R4.64+0x102], R187 ;  /* 0x000102bb04002986 */ /* 0x000fe2000c101536 */
[----:B------:R-:W-:Y:S02]  /*de00*/  ISETP.GT.AND P2, PT, R0, 0x8, P0 ;  /* 0x000000080000780c */ /* 0x000fe40000744270 */
[----:B------:R-:W-:Y:S01]  /*de10*/  ISETP.GT.AND P0, PT, R3, 0x91, PT ;  /* 0x000000910300780c */ /* 0x000fe20003f04270 */
[----:B0-----:R-:W-:Y:S02]  /*de20*/  @P4 IMAD.MOV.U32 R6, RZ, RZ, R8 ;  /* 0x000000ffff064224 */ /* 0x001fe400078e0008 */
[----:B------:R-:W-:-:S05]  /*de30*/  @P4 IMAD.MOV.U32 R7, RZ, RZ, R9 ;  /* 0x000000ffff074224 */ /* 0x000fca00078e0009 */
[----:B------:R0:W-:Y:S01]  /*de40*/  @P4 STG.E.U16 desc[UR54][R6.64+0x110], R188 ;  /* 0x000110bc06004986 */ /* 0x0001e2000c101536 */
[----:B------:R-:W-:Y:S01]  /*de50*/  ISETP.GT.AND P4, PT, R0, RZ, P3 ;  /* 0x000000ff0000720c */ /* 0x000fe20001f84270 */
        /* <DEDUP_REMOVED lines=59> */
[C---:B------:R-:W-:Y:S02]  /*e210*/  ISETP.GT.AND P5, PT, R0.reuse, RZ, P0 ;  /* 0x000000ff0000720c */ /* 0x040fe400007a4270 */
[----:B------:R-:W-:Y:S01]  /*e220*/  ISETP.GT.AND P0, PT, R0, 0x8, P0 ;  /* 0x000000080000780c */ /* 0x000fe20000704270 */
[----:B------:R-:W-:Y:S01]  /*e230*/  @P1 STG.E.U16 desc[UR54][R4.64+0x150], R206 ;  /* 0x000150ce04001986 */ /* 0x000fe2000c101536 */
[----:B------:R-:W-:-:S03]  /*e240*/  ISETP.GT.AND P1, PT, R3, 0xb9, PT ;  /* 0x000000b90300780c */ /* 0x000fc60003f24270 */
        /* <DEDUP_REMOVED lines=11> */
[C---:B------:R-:W-:Y:S01]  /*e300*/  ISETP.GT.AND P1, PT, R0.reuse, 0x8, P1 ;  /* 0x000000080000780c */ /* 0x040fe20000f24270 */
[----:B------:R-:W-:Y:S01]  /*e310*/  @P2 STG.E.U16 desc[UR54][R4.64+0x160], R210 ;  /* 0x000160d204002986 */ /* 0x000fe2000c101536 */
[----:B------:R-:W-:Y:S02]  /*e320*/  ISETP.GT.AND P2, PT, R0, 0x8, P3 ;  /* 0x000000080000780c */ /* 0x000fe40001f44270 */
[C---:B------:R-:W-:Y:S01]  /*e330*/  ISETP.GT.AND P3, PT, R3.reuse, 0xc0, PT ;  /* 0x000000c00300780c */ /* 0x040fe20003f64270 */
[----:B------:R-:W-:Y:S01]  /*e340*/  @P0 STG.E.U16 desc[UR54][R4.64+0x162], R211 ;  /* 0x000162d304000986 */ /* 0x000fe2000c101536 */
[----:B------:R-:W-:Y:S01]  /*e350*/  ISETP.GT.AND P0, PT, R3, 0xc1, PT ;  /* 0x000000c10300780c */ /* 0x000fe20003f04270 */
[----:B0-----:R-:W-:-:S02]  /*e360*/  @P4 IMAD.MOV.U32 R6, RZ, RZ, R8 ;  /* 0x000000ffff064224 */ /* 0x001fc400078e0008 */
        /* <DEDUP_REMOVED lines=275> */
[----:B------:R-:W-:Y:S01]  /*f4a0*/  ISETP.GT.AND P2, PT, R0, 0x8, P3 ;  /* 0x000000080000780c */ /* 0x000fe20001f44270 */
[----:B------:R-:W-:Y:S01]  /*f4b0*/  @P0 STG.E.U16 desc[UR54][R4.64+0x2a2], R99 ;  /* 0x0002a26304000986 */ /* 0x000fe2000c101536 */
[C---:B------:R-:W-:Y:S02]  /*f4c0*/  ISETP.GT.AND P3, PT, R3.reuse, 0x160, PT ;  /* 0x000001600300780c */ /* 0x040fe40003f64270 */
        /* <DEDUP_REMOVED lines=12> */
[----:B------:R-:W-:Y:S01]  /*f590*/  ISETP.GT.AND P3, PT, R3, 0x170, PT ;  /* 0x000001700300780c */ /* 0x000fe20003f64270 */
[----:B------:R-:W-:Y:S01]  /*f5a0*/  @P2 STG.E.U16 desc[UR54][R4.64+0x2b2], R103 ;  /* 0x0002b26704002986 */ /* 0x000fe2000c101536 */
[----:B0-----:R-:W-:Y:S02]  /*f5b0*/  @P4 IMAD.MOV.U32 R6, RZ, RZ, R8 ;  /* 0x000000ffff064224 */ /* 0x001fe400078e0008 */
[----:B------:R-:W-:-:S05]  /*f5c0*/  @P4 IMAD.MOV.U32 R7, RZ, RZ, R9 ;  /* 0x000000ffff074224 */ /* 0x000fca00078e0009 */
[----:B------:R0:W-:Y:S01]  /*f5d0*/  @P4 STG.E.U16 desc[UR54][R6.64+0x2c0], R104 ;  /* 0x0002c06806004986 */ /* 0x0001e2000c101536 */
[----:B------:R-:W-:-:S04]  /*f5e0*/  ISETP.GT.AND P4, PT, R3, 0x168, PT ;  /* 0x000001680300780c */ /* 0x000fc80003f84270 */
[C---:B------:R-:W-:Y:S02]  /*f5f0*/  ISETP.GT.AND P2, PT, R0.reuse, RZ, P4 ;  /* 0x000000ff0000720c */ /* 0x040fe40002744270 */
[----:B------:R-:W-:Y:S01]  /*f600*/  ISETP.GT.AND P4, PT, R0, 0x8, P4 ;  /* 0x000000080000780c */ /* 0x000fe20002784270 */
[----:B0-----:R-:W-:Y:S02]  /*f610*/  @P5 IMAD.MOV.U32 R6, RZ, RZ, R8 ;  /* 0x000000ffff065224 */ /* 0x001fe400078e0008 */
[----:B------:R-:W-:-:S05]  /*f620*/  @P5 IMAD.MOV.U32 R7, RZ, RZ, R9 ;  /* 0x000000ffff075224 */ /* 0x000fca00078e0009 */
[----:B------:R0:W-:Y:S01]  /*f630*/  @P5 STG.E.U16 desc[UR54][R6.64+0x2c2], R105 ;  /* 0x0002c26906005986 */ /* 0x0001e2000c101536 */
[----:B------:R-:W-:-:S03]  /*f640*/  ISETP.GT.AND P5, PT, R3, 0x169, PT ;  /* 0x000001690300780c */ /* 0x000fc60003fa4270 */
[----:B------:R-:W-:Y:S01]  /*f650*/  @P1 STG.E.U16 desc[UR54][R4.64+0x2c0], R106 ;  /* 0x0002c06a04001986 */ /* 0x000fe2000c101536 */
[----:B------:R-:W-:Y:S02]  /*f660*/  ISETP.GT.AND P6, PT, R0, RZ, P5 ;  /* 0x000000ff0000720c */ /* 0x000fe40002fc4270 */
[C---:B------:R-:W-:Y:S01]  /*f670*/  ISETP.GT.AND P1, PT, R3.reuse, 0x178, PT ;  /* 0x000001780300780c */ /* 0x040fe20003f24270 */
[----:B------:R-:W-:Y:S01]  /*f680*/  @P0 STG.E.U16 desc[UR54][R4.64+0x2c2], R107 ;  /* 0x0002c26b04000986 */ /* 0x000fe2000c101536 */
[----:B------:R-:W-:Y:S01]  /*f690*/  ISETP.GT.AND P0, PT, R3, 0x179, PT ;  /* 0x000001790300780c */ /* 0x000fe20003f04270 */
[----:B0-----:R-:W-:Y:S02]  /*f6a0*/  @P2 IMAD.MOV.U32 R6, RZ, RZ, R8 ;  /* 0x000000ffff062224 */ /* 0x001fe400078e0008 */
[----:B------:R-:W-:-:S05]  /*f6b0*/  @P2 IMAD.MOV.U32 R7, RZ, RZ, R9 ;  /* 0x000000ffff072224 */ /* 0x000fca00078e0009 */
[----:B------:R0:W-:Y:S01]  /*f6c0*/  @P2 STG.E.U16 desc[UR54][R6.64+0x2d0], R108 ;  /* 0x0002d06c06002986 */ /* 0x0001e2000c101536 */
[----:B------:R-:W-:Y:S01]  /*f6d0*/  ISETP.GT.AND P2, PT, R3, 0x171, PT ;  /* 0x000001710300780c */ /* 0x000fe20003f44270 */
[----:B0-----:R-:W-:Y:S02]  /*f6e0*/  @P6 IMAD.MOV.U32 R6, RZ, RZ, R8 ;  /* 0x000000ffff066224 */ /* 0x001fe400078e0008 */
[----:B------:R-:W-:-:S05]  /*f6f0*/  @P6 IMAD.MOV.U32 R7, RZ, RZ, R9 ;  /* 0x000000ffff076224 */ /* 0x000fca00078e0009 */
[----:B------:R0:W-:Y:S01]  /*f700*/  @P6 STG.E.U16 desc[UR54][R6.64+0x2d2], R109 ;  /* 0x0002d26d06006986 */ /* 0x0001e2000c101536 */
[C---:B------:R-:W-:Y:S02]  /*f710*/  ISETP.GT.AND P6, PT, R0.reuse, 0x8, P5 ;  /* 0x000000080000780c */ /* 0x040fe40002fc4270 */
[C---:B------:R-:W-:Y:S01]  /*f720*/  ISETP.GT.AND P5, PT, R0.reuse, RZ, P3 ;  /* 0x000000ff0000720c */ /* 0x040fe20001fa4270 */
[----:B------:R-:W-:Y:S01]  /*f730*/  @P4 STG.E.U16 desc[UR54][R4.64+0x2d0], R110 ;  /* 0x0002d06e04004986 */ /* 0x000fe2000c101536 */
[C---:B------:R-:W-:Y:S02]  /*f740*/  ISETP.GT.AND P4, PT, R0.reuse, RZ, P2 ;  /* 0x000000ff0000720c */ /* 0x040fe40001784270 */
[C---:B------:R-:W-:Y:S02]  /*f750*/  ISETP.GT.AND P3, PT, R0.reuse, 0x8, P3 ;  /* 0x000000080000780c */ /* 0x040fe40001f64270 */
[----:B------:R-:W-:-:S05]  /*f760*/  ISETP.GT.AND P2, PT, R0, 0x8, P2 ;  /* 0x000000080000780c */ /* 0x000fca0001744270 */
[----:B------:R-:W-:Y:S01]  /*f770*/  @P6 STG.E.U16 desc[UR54][R4.64+0x2d2], R111 ;  /* 0x0002d26f04006986 */ /* 0x000fe2000c101536 */
[C---:B------:R-:W-:Y:S01]  /*f780*/  ISETP.GT.AND P6, PT, R0.reuse, RZ, P1 ;  /* 0x000000ff0000720c */ /* 0x040fe20000fc4270 */
[----:B0-----:R-:W-:Y:S01]  /*f790*/  @P5 IMAD.MOV.U32 R6, RZ, RZ, R8 ;  /* 0x000000ffff065224 */ /* 0x001fe200078e0008 */
[----:B------:R-:W-:Y:S01]  /*f7a0*/  ISETP.GT.AND P1, PT, R0, 0x8, P1 ;  /* 0x000000080000780c */ /* 0x000fe20000f24270 */
[----:B------:R-:W-:-:S05]  /*f7b0*/  @P5 IMAD.MOV.U32 R7, RZ, RZ, R9 ;  /* 0x000000ffff075224 */ /* 0x000fca00078e0009 */
[----:B------:R0:W-:Y:S01]  /*f7c0*/  @P5 STG.E.U16 desc[UR54][R6.64+0x2e0], R112 ;  /* 0x0002e07006005986 */ /* 0x0001e2000c101536 */
[C---:B------:R-:W-:Y:S02]  /*f7d0*/  ISETP.GT.AND P5, PT, R0.reuse, RZ, P0 ;  /* 0x000000ff0000720c */ /* 0x040fe400007a4270 */
[----:B------:R-:W-:Y:S01]  /*f7e0*/  ISETP.GT.AND P0, PT, R0, 0x8, P0 ;  /* 0x000000080000780c */ /* 0x000fe20000704270 */
[----:B0-----:R-:W-:Y:S02]  /*f7f0*/  @P4 IMAD.MOV.U32 R6, RZ, RZ, R8 ;  /* 0x000000ffff064224 */ /* 0x001fe400078e0008 */
[----:B------:R-:W-:-:S05]  /*f800*/  @P4 IMAD.MOV.U32 R7, RZ, RZ, R9 ;  /* 0x000000ffff074224 */ /* 0x000fca00078e0009 */
[----:B------:R0:W-:Y:S04]  /*f810*/  @P4 STG.E.U16 desc[UR54][R6.64+0x2e2], R113 ;  /* 0x0002e27106004986 */ /* 0x0001e8000c101536 */
[----:B------:R-:W-:Y:S04]  /*f820*/  @P3 STG.E.U16 desc[UR54][R4.64+0x2e0], R114 ;  /* 0x0002e07204003986 */ /* 0x000fe8000c101536 */
[----:B------:R-:W-:Y:S01]  /*f830*/  @P2 STG.E.U16 desc[UR54][R4.64+0x2e2], R115 ;  /* 0x0002e27304002986 */ /* 0x000fe2000c101536 */
[----:B0-----:R-:W-:Y:S02]  /*f840*/  @P6 IMAD.MOV.U32 R6, RZ, RZ, R8 ;  /* 0x000000ffff066224 */ /* 0x001fe400078e0008 */
[----:B------:R-:W-:-:S05]  /*f850*/  @P6 IMAD.MOV.U32 R7, RZ, RZ, R9 ;  /* 0x000000ffff076224 */ /* 0x000fca00078e0009 */
[----:B------:R0:W-:Y:S04]  /*f860*/  @P6 STG.E.U16 desc[UR54][R6.64+0x2f0], R116 ;  /* 0x0002f07406006986 */ /* 0x0001e8000c101536 */
[----:B------:R1:W-:Y:S04]  /*f870*/  @P5 STG.E.U16 desc[UR54][R8.64+0x2f2], R117 ;  /* 0x0002f27508005986 */ /* 0x0003e8000c101536 */
[----:B------:R1:W-:Y:S01]  /*f880*/  @P1 STG.E.U16 desc[UR54][R4.64+0x2f0], R118 ;  /* 0x0002f07604001986 */ /* 0x0003e2000c101536 */
[----:B0-----:R-:W-:Y:S02]  /*f890*/  @P0 IMAD.MOV.U32 R6, RZ, RZ, R4 ;  /* 0x000000ffff060224 */ /* 0x001fe400078e0004 */
[----:B------:R-:W-:-:S05]  /*f8a0*/  @P0 IMAD.MOV.U32 R7, RZ, RZ, R5 ;  /* 0x000000ffff070224 */ /* 0x000fca00078e0005 */
[----:B------:R1:W-:Y:S02]  /*f8b0*/  @P0 STG.E.U16 desc[UR54][R6.64+0x2f2], R119 ;  /* 0x0002f27706000986 */ /* 0x0003e4000c101536 */
.L_x_418:
[----:B------:R-:W-:Y:S05]  /*f8c0*/  BSYNC B0 ;  /* 0x0000000000007941 */ /* 0x000fea0003800000 */
.L_x_36:
[----:B01----:R-:W-:Y:S01]  /*f8d0*/  IMAD.U32 R4, RZ, RZ, UR52 ;  /* 0x00000034ff047e24 */ /* 0x003fe2000f8e00ff */
[----:B------:R-:W-:Y:S01]  /*f8e0*/  ULDC.64 UR4, c[0x0][0x650] ;  /* 0x0001940000047ab9 */ /* 0x000fe20000000a00 */
[----:B------:R-:W-:Y:S02]  /*f8f0*/  IMAD.U32 R3, RZ, RZ, UR37 ;  /* 0x00000025ff037e24 */ /* 0x000fe4000f8e00ff */
[----:B------:R-:W-:Y:S01]  /*f900*/  IMAD.U32 R0, RZ, RZ, UR47 ;  /* 0x0000002fff007e24 */ /* 0x000fe2000f8e00ff */
[C---:B------:R-:W-:Y:S01]  /*f910*/  LEA R23, P0, R4.reuse, R23, 0x1 ;  /* 0x0000001704177211 */ /* 0x040fe200078008ff */
[----:B------:R-:W-:Y:S02]  /*f920*/  IMAD.U32 R5, RZ, RZ, UR53 ;  /* 0x00000035ff057e24 */ /* 0x000fe4000f8e00ff */
[----:B------:R0:W-:Y:S01]  /*f930*/  SYNCS.ARRIVE.TRANS64.A1T0 RZ, [R0+UR49], RZ ;  /* 0x000000ff00ff79a7 */ /* 0x0001e20008100031 */
[----:B------:R-:W-:Y:S01]  /*f940*/  LEA.HI.X R22, R4, R22, R3, 0x1, P0 ;  /* 0x0000001604167211 */ /* 0x000fe200000f0c03 */
[----:B------:R-:W-:Y:S01]  /*f950*/  IMAD.MOV.U32 R4, RZ, RZ, -0x1 ;  /* 0xffffffffff047424 */ /* 0x000fe200078e00ff */
[----:B------:R-:W-:Y:S01]  /*f960*/  ISETP.GE.U32.AND P0, PT, R23, UR4, PT ;  /* 0x0000000417007c0c */ /* 0x000fe2000bf06070 */
[----:B------:R-:W-:-:S02]  /*f970*/  IMAD.MOV.U32 R3, RZ, RZ, -0x1 ;  /* 0xffffffffff037424 */ /* 0x000fc400078e00ff */
[----:B------:R-:W-:Y:S01]  /*f980*/  IMAD.MOV.U32 R18, RZ, RZ, -0x1 ;  /* 0xffffffffff127424 */ /* 0x000fe200078e00ff */
[----:B------:R1:W-:Y:S01]  /*f990*/  STL [R1], R4 ;  /* 0x0000000401007387 */ /* 0x0003e20000100800 */
[----:B------:R-:W-:Y:S02]  /*f9a0*/  ISETP.GE.U32.AND.EX P0, PT, R22, UR5, PT, P0 ;  /* 0x0000000516007c0c */ /* 0x000fe4000bf06100 */
[----:B0-----:R-:W-:Y:S01]  /*f9b0*/  PRMT R0, RZ, 0x7610, R0 ;  /* 0x00007610ff007816 */ /* 0x001fe20000000000 */
[----:B------:R1:W-:Y:S10]  /*f9c0*/  STL [R1+0x4], R3 ;  /* 0x0000040301007387 */ /* 0x0003f40000100800 */
[----:B-1----:R-:W-:Y:S05]  /*f9d0*/  @P0 BRA `(.L_x_419) ;  /* 0x0000000400940947 */ /* 0x002fea0003800000 */
[----:B------:R-:W0:Y:S01]  /*f9e0*/  S2UR UR6, SR_CTAID.X ;  /* 0x00000000000679c3 */ /* 0x000e220000002500 */
[----:B------:R-:W-:Y:S01]  /*f9f0*/  ULDC.64 UR4, c[0x0][0x628] ;  /* 0x00018a0000047ab9 */ /* 0x000fe20000000a00 */
[----:B------:R-:W-:Y:S01]  /*fa00*/  ULDC UR7, c[0x0][0x150] ;  /* 0x0000540000077ab9 */ /* 0x000fe20000000800 */
[----:B------:R-:W-:Y:S01]  /*fa10*/  ISETP.NE.U32.AND P0, PT, RZ, UR4, PT ;  /* 0x00000004ff007c0c */ /* 0x000fe2000bf05070 */
[----:B------:R-:W-:Y:S01]  /*fa20*/  ULDC UR15, c[0x0][0x630] ;  /* 0x00018c00000f7ab9 */ /* 0x000fe20000000800 */
[C---:B------:R-:W-:Y:S01]  /*fa30*/  R2UR UR16, R23.reuse ;  /* 0x00000000171072ca */ /* 0x040fe200000e0000 */
[----:B------:R-:W-:Y:S01]  /*fa40*/  ULDC UR18, c[0x0][0x154] ;  /* 0x0000550000127ab9 */ /* 0x000fe20000000800 */
[----:B------:R-:W-:Y:S01]  /*fa50*/  ISETP.NE.AND.EX P0, PT, RZ, UR5, PT, P0 ;  /* 0x00000005ff007c0c */ /* 0x000fe2000bf05300 */
[----:B------:R-:W1:Y:S01]  /*fa60*/  S2UR UR20, SR_CTAID.Y ;  /* 0x00000000001479c3 */ /* 0x000e620000002600 */
[----:B------:R-:W-:Y:S02]  /*fa70*/  R2UR UR17, R22 ;  /* 0x00000000161172ca */ /* 0x000fe400000e0000 */
[----:B------:R-:W-:-:S02]  /*fa80*/  R2UR UR12, R23 ;  /* 0x00000000170c72ca */ /* 0x000fc400000e0000 */
[----:B------:R-:W-:Y:S02]  /*fa90*/  R2UR UR13, R22 ;  /* 0x00000000160d72ca */ /* 0x000fe400000e0000 */
[----:B0-----:R-:W-:-:S05]  /*faa0*/  I2FP.F32.U32 R0, UR6 ;  /* 0x0000000600007c45 */ /* 0x001fca0008201000 */
[----:B------:R-:W-:-:S04]  /*fab0*/  FMUL R0, R0, UR7 ;  /* 0x0000000700007c20 */ /* 0x000fc80008400000 */
[----:B------:R0:W0:Y:S01]  /*fac0*/  F2I.U32.TRUNC.NTZ R3, R0 ;  /* 0x0000000000037305 */ /* 0x000022000020f000 */
[----:B-1----:R-:W-:Y:S05]  /*fad0*/  @!P0 BRA `(.L_x_420) ;  /* 0x0000000000308947 */ /* 0x002fea0003800000 */
        /* <DEDUP_REMOVED lines=12> */
.L_x_420:
[----:B------:R-:W-:Y:S01]  /*fba0*/  USHF.R.U64 UR12, UR12, UR15, UR13 ;  /* 0x0000000f0c0c7299 */ /* 0x000fe2000800120d */
[----:B0-----:R-:W-:Y:S01]  /*fbb0*/  I2FP.F32.U32 R0, UR20 ;  /* 0x0000001400007c45 */ /* 0x001fe20008201000 */
[----:B------:R-:W-:Y:S02]  /*fbc0*/  USHF.R.U32.HI UR4, URZ, UR15, UR13 ;  /* 0x0000000f3f047299 */ /* 0x000fe4000801160d */
[----:B------:R-:W-:Y:S02]  /*fbd0*/  UIADD3 UR7, UP0, URZ, -UR12, URZ ;  /* 0x8000000c3f077290 */ /* 0x000fe4000ff1e03f */
[----:B------:R-:W-:Y:S01]  /*fbe0*/  FMUL R0, R0, UR18 ;  /* 0x0000001200007c20 */ /* 0x000fe20008400000 */
[----:B------:R-:W-:Y:S01]  /*fbf0*/  ULDC.64 UR10, c[0x0][0x620] ;  /* 0x00018800000a7ab9 */ /* 0x000fe20000000a00 */
[----:B------:R-:W-:Y:S01]  /*fc00*/  UIADD3.X UR4, URZ, ~UR4, URZ, UP0, !UPT ;  /* 0x800000043f047290 */ /* 0x000fe200087fe43f */
[----:B------:R-:W-:Y:S01]  /*fc10*/  UMOV UR8, UR16 ;  /* 0x0000001000087c82 */ /* 0x000fe20008000000 */
[----:B------:R-:W-:-:S02]  /*fc20*/  UMOV UR9, UR17 ;  /* 0x0000001100097c82 */ /* 0x000fc40008000000 */
[----:B------:R-:W0:Y:S01]  /*fc30*/  F2I.U32.TRUNC.NTZ R0, R0 ;  /* 0x0000000000007305 */ /* 0x000e22000020f000 */
[----:B------:R-:W-:Y:S01]  /*fc40*/  UIMAD UR4, UR4, UR10, URZ ;  /* 0x0000000a040472a4 */ /* 0x000fe2000f8e023f */
[----:B------:R-:W-:Y:S01]  /*fc50*/  R2UR UR17, R3 ;  /* 0x00000000031172ca */ /* 0x000fe200000e0000 */
[----:B------:R-:W-:Y:S02]  /*fc60*/  UIMAD.WIDE.U32 UR8, UR7, UR10, UR8 ;  /* 0x0000000a070872a5 */ /* 0x000fe4000f8e0008 */
[----:B------:R-:W-:Y:S01]  /*fc70*/  UIMAD UR7, UR7, UR11, UR4 ;  /* 0x0000000b070772a4 */ /* 0x000fe2000f8e0204 */
[----:B------:R-:W-:Y:S01]  /*fc80*/  ULDC UR23, c[0x0][0x658] ;  /* 0x0001960000177ab9 */ /* 0x000fe20000000800 */
[----:B------:R-:W-:Y:S02]  /*fc90*/  UMOV UR15, 0xffffffff ;  /* 0xffffffff000f7882 */ /* 0x000fe40000000000 */
[----:B------:R-:W-:Y:S01]  /*fca0*/  UIADD3 UR7, UR9, UR7, URZ ;  /* 0x0000000709077290 */ /* 0x000fe2000fffe03f */
[----:B------:R-:W-:Y:S01]  /*fcb0*/  ULDC UR10, c[0x0][0x618] ;  /* 0x00018600000a7ab9 */ /* 0x000fe20000000800 */
[----:B------:R-:W-:Y:S01]  /*fcc0*/  ULDC.64 UR4, c[0x0][0x640] ;  /* 0x0001900000047ab9 */ /* 0x000fe20000000a00 */
[----:B------:R-:W-:Y:S01]  /*fcd0*/  USHF.L.U32 UR19, UR15, UR23, URZ ;  /* 0x000000170f137299 */ /* 0x000fe2000800063f */
[----:B------:R-:W-:Y:S01]  /*fce0*/  ISETP.NE.U32.AND P0, PT, RZ, UR4, PT ;  /* 0x00000004ff007c0c */ /* 0x000fe2000bf05070 */
[----:B------:R-:W-:Y:S01]  /*fcf0*/  USHF.R.U64 UR15, UR8, UR10, UR7 ;  /* 0x0000000a080f7299 */ /* 0x000fe20008001207 */
[----:B0-----:R-:W-:Y:S01]  /*fd00*/  R2UR UR11, R0 ;  /* 0x00000000000b72ca */ /* 0x001fe200000e0000 */
[----:B------:R-:W-:Y:S01]  /*fd10*/  USHF.R.U32.HI UR7, URZ, UR10, UR7 ;  /* 0x0000000a3f077299 */ /* 0x000fe20008011607 */
[----:B------:R-:W-:Y:S01]  /*fd20*/  ISETP.NE.AND.EX P0, PT, RZ, UR5, PT, P0 ;  /* 0x00000005ff007c0c */ /* 0x000fe2000bf05300 */
[----:B------:R-:W-:Y:S01]  /*fd30*/  ULDC UR22, c[0x0][0x608] ;  /* 0x0001820000167ab9 */ /* 0x000fe20000000800 */
[----:B------:R-:W-:-:S02]  /*fd40*/  UIADD3 UR8, -UR17, URZ, URZ ;  /* 0x0000003f11087290 */ /* 0x000fc4000fffe13f */
[----:B------:R-:W-:Y:S02]  /*fd50*/  USHF.R.U64 UR18, UR15, UR22, UR7 ;  /* 0x000000160f127299 */ /* 0x000fe40008001207 */
[----:B------:R-:W-:Y:S01]  /*fd60*/  USHF.R.U32.HI UR7, URZ, UR22, UR7 ;  /* 0x000000163f077299 */ /* 0x000fe20008011607 */
[----:B------:R-:W-:Y:S01]  /*fd70*/  UMOV UR16, 0x1 ;  /* 0x0000000100107882 */ /* 0x000fe20000000000 */
[----:B------:R-:W-:Y:S02]  /*fd80*/  ULDC UR21, c[0x0][0x144] ;  /* 0x0000510000157ab9 */ /* 0x000fe40000000800 */
[----:B------:R-:W-:Y:S01]  /*fd90*/  USHF.R.U64 UR17, UR18, UR23, UR7 ;  /* 0x0000001712117299 */ /* 0x000fe20008001207 */
[----:B------:R-:W-:Y:S01]  /*fda0*/  ULDC UR13, c[0x0][0x600] ;  /* 0x00018000000d7ab9 */ /* 0x000fe20000000800 */
[----:B------:R-:W-:Y:S02]  /*fdb0*/  UIADD3 UR22, -UR11, URZ, URZ ;  /* 0x0000003f0b167290 */ /* 0x000fe4000fffe13f */
[----:B------:R-:W-:-:S02]  /*fdc0*/  USHF.L.U32 UR16, UR16, UR23, URZ ;  /* 0x0000001710107299 */ /* 0x000fc4000800063f */
[----:B------:R-:W-:Y:S02]  /*fdd0*/  USHF.R.U32.HI UR11, URZ, UR23, UR7 ;  /* 0x000000173f0b7299 */ /* 0x000fe40008011607 */
[----:B------:R-:W-:Y:S02]  /*fde0*/  UIADD3 UR14, UR13, -0x1, URZ ;  /* 0xffffffff0d0e7890 */ /* 0x000fe4000fffe03f */
[----:B------:R-:W-:Y:S02]  /*fdf0*/  ULOP3.LUT UR19, URZ, UR19, URZ, 0x33, !UPT ;  /* 0x000000133f137292 */ /* 0x000fe4000f8e333f */
[----:B------:R-:W-:Y:S01]  /*fe00*/  UIMAD UR23, UR21, UR8, UR6 ;  /* 0x00000008151772a4 */ /* 0x000fe2000f8e0206 */
[----:B------:R-:W-:Y:S01]  /*fe10*/  ULDC UR26, c[0x0][0x148] ;  /* 0x00005200001a7ab9 */ /* 0x000fe20000000800 */
[----:B------:R-:W-:Y:S01]  /*fe20*/  ULDC UR24, c[0x0][0x648] ;  /* 0x0001920000187ab9 */ /* 0x000fe20000000800 */
[----:B------:R-:W-:Y:S01]  /*fe30*/  ULDC UR25, c[0x0][0x638] ;  /* 0x00018e0000197ab9 */ /* 0x000fe20000000800 */
        /* <DEDUP_REMOVED lines=12> */
.L_x_421:
[----:B------:R-:W-:Y:S01]  /*ff00*/  UISETP.NE.AND UP0, UPT, UR38, URZ, UPT ;  /* 0x0000003f2600728c */ /* 0x000fe2000bf05270 */
[----:B------:R-:W-:Y:S01]  /*ff10*/  IMAD.MOV.U32 R0, RZ, RZ, 0x1 ;  /* 0x00000001ff007424 */ /* 0x000fe200078e00ff */
[----:B------:R-:W-:Y:S01]  /*ff20*/  USHF.R.U64 UR4, UR10, UR24, UR11 ;  /* 0x000000180a047299 */ /* 0x000fe2000800120b */
[----:B------:R-:W-:Y:S01]  /*ff30*/  IMAD.U32 R18, RZ, RZ, UR12 ;  /* 0x0000000cff127e24 */ /* 0x000fe2000f8e00ff */
[----:B------:R-:W-:Y:S02]  /*ff40*/  ULOP3.LUT UR19, UR18, UR19, URZ, 0xc0, !UPT ;  /* 0x0000001312137292 */ /* 0x000fe4000f8ec03f */
[----:B------:R-:W-:Y:S02]  /*ff50*/  UIADD3 UR5, -UR4, URZ, URZ ;  /* 0x0000003f04057290 */ /* 0x000fe4000fffe13f */
[----:B------:R-:W-:Y:S02]  /*ff60*/  ULOP3.LUT UR14, UR15, UR14, URZ, 0xc0, !UPT ;  /* 0x0000000e0f0e7292 */ /* 0x000fe4000f8ec03f */
[----:B------:R-:W-:-:S02]  /*ff70*/  UIMAD UR4, UR16, UR4, UR19 ;  /* 0x00000004100472a4 */ /* 0x000fc4000f8e0213 */
[----:B------:R-:W-:Y:S02]  /*ff80*/  @UP0 UIMAD UR23, UR26, UR22, UR20 ;  /* 0x000000161a1702a4 */ /* 0x000fe4000f8e0214 */
[----:B------:R-:W-:-:S03]  /*ff90*/  UIMAD UR17, UR5, UR25, UR17 ;  /* 0x00000019051172a4 */ /* 0x000fc6000f8e0211 */
[----:B------:R-:W-:Y:S01]  /*ffa0*/  ULDC UR5, c[0x0][0x610] ;  /* 0x0001840000057ab9 */ /* 0x000fe20000000800 */
        /* <DEDUP_REMOVED lines=8> */
.L_x_419:
[----:B------:R-:W-:Y:S01]  /*10030*/  LOP3.LUT P0, RZ, R0, 0xff, RZ, 0xc0, !PT ;  /* 0x000000ff00ff7812 */ /* 0x000fe2000780c0ff */
[----:B------:R-:W-:-:S12]  /*10040*/  ULOP3.LUT UR45, UR45, 0x1, URZ, 0x3c, !UPT ;  /* 0x000000012d2d7892 */ /* 0x000fd8000f8e3c3f */
[----:B------:R-:W-:Y:S05]  /*10050*/  @P0 BRA `(.L_x_422) ;  /* 0xffffff1800400947 */ /* 0x000fea000383ffff */
[----:B------:R-:W-:Y:S05]  /*10060*/  EXIT ;  /* 0x000000000000794d */ /* 0x000fea0003800000 */
.L_x_17:
[----:B------:R-:W-:-:S08]  /*10070*/  ISETP.NE.AND P0, PT, RZ, UR6, PT ;  /* 0x00000006ff007c0c */ /* 0x000fd0000bf05270 */
[----:B0----5:R-:W0:-:S00]  /*10080*/  USETMAXREG.DEALLOC.CTAPOOL 0x28 ;  /* 0x00000028000079c8 */ /* 0x021e0000080e0500 */
[----:B------:R-:W-:Y:S05]  /*10090*/  @P0 EXIT ;  /* 0x000000000000094d */ /* 0x000fea0003800000 */
[----:B0-----:R-:W-:Y:S01]  /*100a0*/  LOP3.LUT P0, RZ, R0, 0xff, RZ, 0xc0, !PT ;  /* 0x000000ff00ff7812 */ /* 0x001fe2000780c0ff */
[----:B------:R-:W-:Y:S02]  /*100b0*/  IMAD.MOV.U32 R8, RZ, RZ, 0x1 ;  /* 0x00000001ff087424 */ /* 0x000fe400078e00ff */
[----:B------:R-:W-:-:S10]  /*100c0*/  IMAD.MOV.U32 R0, RZ, RZ, RZ ;  /* 0x000000ffff007224 */ /* 0x000fd400078e00ff */
[----:B------:R-:W-:Y:S05]  /*100d0*/  @!P0 BRA `(.L_x_423) ;  /* 0x0000000c00508947 */ /* 0x000fea0003800000 */
[----:B------:R-:W0:Y:S01]  /*100e0*/  S2R R10, SR_CgaCtaId ;  /* 0x00000000000a7919 */ /* 0x000e220000008800 */
[----:B------:R-:W-:Y:S01]  /*100f0*/  LOP3.LUT P0, RZ, R3, 0x1f, RZ, 0xc0, !PT ;  /* 0x0000001f03ff7812 */ /* 0x000fe2000780c0ff */
[----:B------:R-:W-:Y:S01]  /*10100*/  ULDC UR5, c[0x0][0x658] ;  /* 0x0001960000057ab9 */ /* 0x000fe20000000800 */
[----:B------:R-:W-:Y:S01]  /*10110*/  UMOV UR6, 0xffffffff ;  /* 0xffffffff00067882 */ /* 0x000fe20000000000 */
[----:B------:R-:W-:Y:S01]  /*10120*/  BSSY B0, `(.L_x_423) ;  /* 0x00000cf000007945 */ /* 0x000fe20003800000 */
[----:B------:R-:W-:Y:S01]  /*10130*/  USHF.L.U32 UR6, UR6, UR5, URZ ;  /* 0x0000000506067299 */ /* 0x000fe2000800063f */
[C---:B------:R-:W-:Y:S01]  /*10140*/  ISETP.NE.AND P3, PT, R4.reuse, RZ, PT ;  /* 0x000000ff0400720c */ /* 0x040fe20003f65270 */
[----:B------:R-:W-:Y:S01]  /*10150*/  IMAD.MOV.U32 R9, RZ, RZ, 0x1 ;  /* 0x00000001ff097424 */ /* 0x000fe200078e00ff */
[----:B------:R-:W-:Y:S01]  /*10160*/  ISETP.NE.OR P0, PT, R4, RZ, !P0 ;  /* 0x000000ff0400720c */ /* 0x000fe20004705670 */
[----:B------:R-:W-:Y:S01]  /*10170*/  IMAD.MOV.U32 R8, RZ, RZ, 0x1 ;  /* 0x00000001ff087424 */ /* 0x000fe200078e00ff */
[----:B------:R-:W-:Y:S01]  /*10180*/  ULDC UR4, c[0x0][0x600] ;  /* 0x0001800000047ab9 */ /* 0x000fe20000000800 */
[----:B------:R-:W-:Y:S01]  /*10190*/  IMAD.MOV.U32 R0, RZ, RZ, RZ ;  /* 0x000000ffff007224 */ /* 0x000fe200078e00ff */
[----:B------:R-:W-:Y:S01]  /*101a0*/  UMOV UR7, 0x1 ;  /* 0x0000000100077882 */ /* 0x000fe20000000000 */
[----:B------:R-:W-:-:S02]  /*101b0*/  UIADD3 UR19, UR39, 0x1, URZ ;  /* 0x0000000127137890 */ /* 0x000fc4000fffe03f */
[----:B------:R-:W-:Y:S02]  /*101c0*/  ULOP3.LUT UR22, UR36, 0x2, URZ, 0xfc, !UPT ;  /* 0x0000000224167892 */ /* 0x000fe4000f8efc3f */
[----:B------:R-:W-:Y:S02]  /*101d0*/  UIADD3 UR4, UR4, -0x1, URZ ;  /* 0xffffffff04047890 */ /* 0x000fe4000fffe03f */
[----:B------:R-:W-:Y:S02]  /*101e0*/  USHF.L.U32 UR5, UR7, UR5, URZ ;  /* 0x0000000507057299 */ /* 0x000fe4000800063f */
[----:B------:R-:W-:Y:S01]  /*101f0*/  ULOP3.LUT UR6, URZ, UR6, URZ, 0x33, !UPT ;  /* 0x000000063f067292 */ /* 0x000fe2000f8e333f */
[----:B------:R-:W-:Y:S01]  /*10200*/  ULDC.64 UR20, c[0x0][0x198] ;  /* 0x0000660000147ab9 */ /* 0x000fe20000000a00 */
[----:B0-----:R-:W-:-:S10]  /*10210*/  LOP3.LUT R10, R10, 0x1, RZ, 0xc0, !PT ;  /* 0x000000010a0a7812 */ /* 0x001fd400078ec0ff */
.L_x_435:
[----:B------:R-:W-:-:S03]  /*10220*/  UMOV UR7, 0xffffffff ;  /* 0xffffffff00077882 */ /* 0x000fc60000000000 */
[----:B01----:R-:W-:Y:S05]  /*10230*/  BRA.DIV UR7, `(.L_x_424) ;  /* 0x0000001607c87947 */ /* 0x003fea000b800000 */
[----:B------:R-:W-:-:S13]  /*10240*/  ELECT P6, URZ, PT ;  /* 0x00000000003f782f */ /* 0x000fda00038c0000 */
.L_x_460:
[----:B------:R-:W0:Y:S01]  /*10250*/  LDC R2, c[0x0][0x28c] ;  /* 0x0000a300ff027b82 */ /* 0x000e220000000800 */
[----:B------:R-:W-:Y:S01]  /*10260*/  BSSY B1, `(.L_x_425) ;  /* 0x000003e000017945 */ /* 0x000fe20003800000 */
[----:B0-----:R-:W-:-:S13]  /*10270*/  ISETP.LT.OR P6, PT, R2, 0x1, !P6 ;  /* 0x000000010200780c */ /* 0x001fda00077c1670 */
[----:B------:R-:W-:Y:S05]  /*10280*/  @P6 BRA `(.L_x_426) ;  /* 0x0000000000ec6947 */ /* 0x000fea0003800000 */
[----:B------:R-:W2:Y:S04]  /*10290*/  LDL.LU R4, [R1+0x4] ;  /* 0x0000040001047983 */ /* 0x000ea80000300800 */
[----:B------:R-:W3:Y:S01]  /*102a0*/  LDL.LU R3, [R1] ;  /* 0x0000000001037983 */ /* 0x000ee20000300800 */
[----:B------:R-:W-:Y:S02]  /*102b0*/  IMAD.MOV.U32 R13, RZ, RZ, RZ ;  /* 0x000000ffff0d7224 */ /* 0x000fe400078e00ff */
[----:B------:R-:W-:Y:S02]  /*102c0*/  IMAD.U32 R14, RZ, RZ, UR19 ;  /* 0x00000013ff0e7e24 */ /* 0x000fe4000f8e00ff */
[----:B------:R-:W-:Y:S02]  /*102d0*/  IMAD.MOV.U32 R2, RZ, RZ, R8 ;  /* 0x000000ffff027224 */ /* 0x000fe400078e0008 */
[----:B--2---:R-:W-:-:S02]  /*102e0*/  IMAD R4, R4, 0x2, R10 ;  /* 0x0000000204047824 */ /* 0x004fc400078e020a */
[----:B---3--:R-:W-:Y:S02]  /*102f0*/  IMAD.SHL.U32 R7, R3, 0x40, RZ ;  /* 0x0000004003077824 */ /* 0x008fe400078e00ff */
[----:B------:R-:W-:Y:S02]  /*10300*/  IMAD.MOV.U32 R3, RZ, RZ, R0 ;  /* 0x000000ffff037224 */ /* 0x000fe400078e0000 */
[----:B------:R-:W-:-:S07]  /*10310*/  IMAD R6, R4, 0xc0, RZ ;  /* 0x000000c004067824 */ /* 0x000fce00078e02ff */
.L_x_430:
[----:B------:R-:W0:Y:S01]  /*10320*/  S2R R5, SR_CgaCtaId ;  /* 0x0000000000057919 */ /* 0x000e220000008800 */
[----:B------:R-:W-:-:S04]  /*10330*/  MOV R4, 0x400 ;  /* 0x0000040000047802 */ /* 0x000fc80000000f00 */
[----:B0-----:R-:W-:Y:S02]  /*10340*/  LEA R12, R5, R4, 0x18 ;  /* 0x00000004050c7211 */ /* 0x001fe400078ec0ff */
[----:B------:R-:W-:Y:S01]  /*10350*/  SHF.L.U32 R4, R2, 0x1f, RZ ;  /* 0x0000001f02047819 */ /* 0x000fe200000006ff */
[----:B------:R-:W0:Y:S02]  /*10360*/  @!P3 LDC R5, c[0x0][0x500] ;  /* 0x00014000ff05bb82 */ /* 0x000e240000000800 */
[----:B------:R-:W-:-:S04]  /*10370*/  IMAD R11, R3, 0x8, R12 ;  /* 0x00000008030b7824 */ /* 0x000fc800078e020c */
[----:B------:R-:W1:Y:S02]  /*10380*/  SYNCS.PHASECHK.TRANS64.TRYWAIT P1, [R11+URZ+0x80], R4 ;  /* 0x000080040b0075a7 */ /* 0x000e64000802017f */
[----:B-1----:R-:W-:Y:S05]  /*10390*/  @!P1 BRA `(.L_x_427) ;  /* 0x0000001400909947 */ /* 0x002fea0003800000 */
.L_x_461:
[----:B------:R-:W-:Y:S01]  /*103a0*/  UPRMT UR7, UR22, 0x9910, URZ ;  /* 0x0000991016077896 */ /* 0x000fe2000800003f */
[----:B0-----:R0:W-:Y:S03]  /*103b0*/  @!P3 SYNCS.ARRIVE.TRANS64 RZ, [R11+URZ], R5 ;  /* 0x000000050bffb9a7 */ /* 0x0011e6000800003f */
[----:B------:R-:W-:-:S06]  /*103c0*/  UISETP.NE.AND UP0, UPT, UR7, 0x2, UPT ;  /* 0x000000020700788c */ /* 0x000fcc000bf05270 */
[----:B------:R-:W-:-:S13]  /*103d0*/  PLOP3.LUT P1, PT, PT, PT, UP0, 0x80, 0x0 ;  /* 0x000000000000781c */ /* 0x000fda0003f2f008 */
[----:B0-----:R-:W-:Y:S05]  /*103e0*/  @P1 BRA `(.L_x_428) ;  /* 0x0000000000041947 */ /* 0x001fea0003800000 */
[----:B------:R-:W-:Y:S01]  /*103f0*/  BPT.TRAP 0x1 ;  /* 0x000000040000795c */ /* 0x000fe20000300000 */
.L_x_428:
[----:B------:R-:W-:Y:S05]  /*10400*/  @P0 BRA `(.L_x_429) ;  /* 0x0000000000040947 */ /* 0x000fea0003800000 */
[----:B------:R-:W-:Y:S01]  /*10410*/  BPT.TRAP 0x1 ;  /* 0x000000040000795c */ /* 0x000fe20000300000 */
.L_x_429:
[----:B-1----:R-:W-:Y:S01]  /*10420*/  IMAD R4, R3, 0x2, R10 ;  /* 0x0000000203047824 */ /* 0x002fe200078e020a */
[----:B------:R-:W-:Y:S01]  /*10430*/  R2UR UR9, R11 ;  /* 0x000000000b0972ca */ /* 0x000fe200000e0000 */
[--C-:B------:R-:W-:Y:S01]  /*10440*/  IMAD R5, R3, 0x800, R12.reuse ;  /* 0x0000080003057824 */ /* 0x100fe200078e020c */
[----:B------:R-:W-:Y:S01]  /*10450*/  UIADD3 UR14, UP0, UR20, 0xf0, URZ ;  /* 0x000000f0140e7890 */ /* 0x000fe2000ff1e03f */
[----:B------:R-:W-:Y:S01]  /*10460*/  IMAD R4, R4, 0xc00, RZ ;  /* 0x00000c0004047824 */ /* 0x000fe200078e02ff */
[----:B------:R-:W-:Y:S01]  /*10470*/  R2UR UR11, R7 ;  /* 0x00000000070b72ca */ /* 0x000fe200000e0000 */
[----:B------:R-:W-:Y:S01]  /*10480*/  VIADD R14, R14, 0xffffffff ;  /* 0xffffffff0e0e7836 */ /* 0x000fe20000000000 */
[----:B------:R-:W-:Y:S01]  /*10490*/  R2UR UR7, R5 ;  /* 0x00000000050772ca */ /* 0x000fe200000e0000 */
[----:B------:R-:W-:Y:S01]  /*104a0*/  IMAD R4, R4, 0x2, R12 ;  /* 0x0000000204047824 */ /* 0x000fe200078e020c */
[----:B------:R-:W-:Y:S01]  /*104b0*/  R2UR UR10, R13 ;  /* 0x000000000d0a72ca */ /* 0x000fe200000e0000 */
[----:B------:R-:W-:Y:S01]  /*104c0*/  UIADD3 UR24, UP1, UR20, 0x1f0, URZ ;  /* 0x000001f014187890 */ /* 0x000fe2000ff3e03f */
[----:B------:R-:W-:Y:S01]  /*104d0*/  R2UR UR12, R18 ;  /* 0x00000000120c72ca */ /* 0x000fe200000e0000 */
[----:B------:R-:W-:Y:S01]  /*104e0*/  UIADD3.X UR15, URZ, UR21, URZ, UP0, !UPT ;  /* 0x000000153f0f7290 */ /* 0x000fe200087fe43f */
[----:B------:R-:W-:Y:S01]  /*104f0*/  R2UR UR8, R4 ;  /* 0x00000000040872ca */ /* 0x000fe200000e0000 */
[----:B------:R-:W-:Y:S01]  /*10500*/  VIADD R3, R3, 0x1 ;  /* 0x0000000103037836 */ /* 0x000fe20000000000 */
[----:B------:R-:W-:Y:S01]  /*10510*/  R2UR UR18, R6 ;  /* 0x00000000061272ca */ /* 0x000fe200000e0000 */
[----:B------:R-:W-:Y:S01]  /*10520*/  UIADD3.X UR25, URZ, UR21, URZ, UP1, !UPT ;  /* 0x000000153f197290 */ /* 0x000fe20008ffe43f */
[----:B------:R-:W-:Y:S01]  /*10530*/  ISETP.GT.AND P2, PT, R14, 0x1, PT ;  /* 0x000000010e00780c */ /* 0x000fe20003f44270 */
[----:B------:R-:W-:Y:S01]  /*10540*/  UMOV UR16, 0x0 ;  /* 0x0000000000107882 */ /* 0x000fe20000000000 */
[----:B------:R-:W-:Y:S01]  /*10550*/  UMOV UR17, 0x10000000 ;  /* 0x1000000000117882 */ /* 0x000fe20000000000 */
[----:B------:R-:W-:Y:S01]  /*10560*/  UIADD3 UR7, UR7, 0x200, URZ ;  /* 0x0000020007077890 */ /* 0x000fe2000fffe03f */
[----:B------:R-:W-:Y:S01]  /*10570*/  ISETP.NE.AND P1, PT, R3, 0x10, PT ;  /* 0x000000100300780c */ /* 0x000fe20003f25270 */
[----:B------:R-:W-:Y:S01]  /*10580*/  UMOV UR23, 0x30000 ;  /* 0x0003000000177882 */ /* 0x000fe20000000000 */
[----:B------:R-:W-:-:S02]  /*10590*/  VIADD R13, R13, 0x10 ;  /* 0x000000100d0d7836 */ /* 0x000fc40000000000 */
[----:B------:R-:W-:Y:S01]  /*105a0*/  SEL R5, RZ, 0x1, P1 ;  /* 0x00000001ff057807 */ /* 0x000fe20000800000 */
[----:B------:R-:W-:Y:S01]  /*105b0*/  UIADD3 UR13, UR8, 0x8200, URZ ;  /* 0x00008200080d7890 */ /* 0x000fe2000fffe03f */
[----:B------:R-:W-:Y:S02]  /*105c0*/  SEL R3, R3, RZ, P1 ;  /* 0x000000ff03037207 */ /* 0x000fe40000800000 */
[----:B------:R-:W-:Y:S01]  /*105d0*/  UMOV UR8, UR7 ;  /* 0x0000000700087c82 */ /* 0x000fe20008000000 */
[----:B------:R-:W-:Y:S01]  /*105e0*/  LOP3.LUT R2, R2, R5, RZ, 0x3c, !PT ;  /* 0x0000000502027212 */ /* 0x000fe200078e3cff */
[----:B------:R0:W-:Y:S02]  /*105f0*/  UTMALDG.3D [UR8], [UR14], desc[UR16] ;  /* 0x000010080e0075b4 */ /* 0x0001e40008011000 */
[----:B0-----:R-:W-:Y:S01]  /*10600*/  UMOV UR8, UR13 ;  /* 0x0000000d00087c82 */ /* 0x001fe20008000000 */
[----:B------:R-:W-:Y:S02]  /*10610*/  UMOV UR11, UR18 ;  /* 0x00000012000b7c82 */ /* 0x000fe40008000000 */
[----:B------:R0:W-:Y:S02]  /*10620*/  UTMALDG.3D.MULTICAST [UR8], [UR24], UR23, desc[UR16] ;  /* 0x00001008180073b4 */ /* 0x0001e40008011817 */
[----:B0-----:R-:W-:Y:S05]  /*10630*/  @P2 BRA `(.L_x_430) ;  /* 0xfffffffc00382947 */ /* 0x001fea000383ffff */
.L_x_426:
[----:B------:R-:W-:Y:S05]  /*10640*/  BSYNC B1 ;  /* 0x0000000000017941 */ /* 0x000fea0003800000 */
.L_x_425:
[----:B------:R-:W-:Y:S01]  /*10650*/  LOP3.LUT P4, RZ, R9, 0xff, RZ, 0xc0, !PT ;  /* 0x000000ff09ff7812 */ /* 0x000fe2000788c0ff */
[----:B------:R-:W-:Y:S01]  /*10660*/  VIADD R0, R0, UR39 ;  /* 0x0000002700007c36 */ /* 0x000fe20008000000 */
[----:B------:R-:W-:Y:S01]  /*10670*/  ULDC.64 UR8, c[0x0][0x650] ;  /* 0x0001940000087ab9 */ /* 0x000fe20000000a00 */
[----:B------:R-:W-:Y:S01]  /*10680*/  BSSY B1, `(.L_x_431) ;  /* 0x0000076000017945 */ /* 0x000fe20003800000 */
[----:B------:R-:W-:Y:S01]  /*10690*/  IMAD.MOV.U32 R18, RZ, RZ, -0x1 ;  /* 0xffffffffff127424 */ /* 0x000fe200078e00ff */
[----:B------:R-:W-:Y:S02]  /*106a0*/  PRMT R9, RZ, 0x7610, R9 ;  /* 0x00007610ff097816 */ /* 0x000fe40000000009 */
[----:B------:R-:W-:Y:S02]  /*106b0*/  SHF.R.U32.HI R2, RZ, 0x4, R0 ;  /* 0x00000004ff027819 */ /* 0x000fe40000011600 */
[----:B------:R-:W-:Y:S02]  /*106c0*/  ISETP.GT.U32.AND P1, PT, R0, 0xf, PT ;  /* 0x0000000f0000780c */ /* 0x000fe40003f24070 */
[----:B------:R-:W-:-:S02]  /*106d0*/  LOP3.LUT R2, R2, 0x1, RZ, 0xc0, !PT ;  /* 0x0000000102027812 */ /* 0x000fc400078ec0ff */
[----:B------:R-:W0:Y:S01]  /*106e0*/  @P4 S2R R4, SR_CgaCtaId ;  /* 0x0000000000044919 */ /* 0x000e220000008800 */
[----:B------:R-:W-:Y:S02]  /*106f0*/  @P4 MOV R3, 0x400 ;  /* 0x0000040000034802 */ /* 0x000fe40000000f00 */
[----:B------:R-:W-:Y:S02]  /*10700*/  ISETP.NE.U32.AND P2, PT, R2, 0x1, PT ;  /* 0x000000010200780c */ /* 0x000fe40003f45070 */
[----:B------:R-:W-:Y:S02]  /*10710*/  LOP3.LUT R0, R0, 0xf, RZ, 0xc0, !PT ;  /* 0x0000000f00007812 */ /* 0x000fe400078ec0ff */
[----:B0-----:R-:W-:Y:S01]  /*10720*/  @P4 LEA R3, R4, R3, 0x18 ;  /* 0x0000000304034211 */ /* 0x001fe200078ec0ff */
[----:B------:R-:W-:-:S03]  /*10730*/  IMAD.U32 R4, RZ, RZ, UR39 ;  /* 0x00000027ff047e24 */ /* 0x000fc6000f8e00ff */
[----:B------:R0:W-:Y:S01]  /*10740*/  @P4 SYNCS.ARRIVE.TRANS64.A1T0 RZ, [R3+URZ+0x138], RZ ;  /* 0x000138ff03ff49a7 */ /* 0x0001e2000810003f */
[----:B------:R-:W-:Y:S02]  /*10750*/  IADD3 R23, P4, R23, UR52, RZ ;  /* 0x0000003417177c10 */ /* 0x000fe4000ff9e0ff */
[C---:B------:R-:W-:Y:S02]  /*10760*/  ISETP.LT.U32.AND P1, PT, R4.reuse, 0x10, P1 ;  /* 0x000000100400780c */ /* 0x040fe40000f21070 */
[----:B------:R-:W-:Y:S01]  /*10770*/  ISETP.GT.U32.AND P2, PT, R4, 0xf, !P2 ;  /* 0x0000000f0400780c */ /* 0x000fe20005744070 */
[----:B------:R-:W-:Y:S01]  /*10780*/  IMAD.MOV.U32 R4, RZ, RZ, -0x1 ;  /* 0xffffffffff047424 */ /* 0x000fe200078e00ff */
[----:B------:R-:W-:Y:S02]  /*10790*/  IADD3.X R22, R22, UR37, RZ, P4, !PT ;  /* 0x0000002516167c10 */ /* 0x000fe4000a7fe4ff */
[----:B0-----:R-:W-:Y:S02]  /*107a0*/  SEL R3, RZ, 0x1, !P1 ;  /* 0x00000001ff037807 */ /* 0x001fe40004800000 */
[----:B------:R-:W-:Y:S01]  /*107b0*/  SEL R2, RZ, 0x1, !P2 ;  /* 0x00000001ff027807 */ /* 0x000fe20005000000 */
[----:B------:R0:W-:Y:S01]  /*107c0*/  STL [R1], R4 ;  /* 0x0000000401007387 */ /* 0x0001e20000100800 */
[----:B------:R-:W-:-:S02]  /*107d0*/  ISETP.GE.U32.AND P4, PT, R23, UR8, PT ;  /* 0x0000000817007c0c */ /* 0x000fc4000bf86070 */
[----:B------:R-:W-:Y:S01]  /*107e0*/  LOP3.LUT R8, R2, R8, R3, 0x96, !PT ;  /* 0x0000000802087212 */ /* 0x000fe200078e9603 */
[----:B------:R-:W-:Y:S01]  /*107f0*/  IMAD.MOV.U32 R3, RZ, RZ, -0x1 ;  /* 0xffffffffff037424 */ /* 0x000fe200078e00ff */
[----:B------:R-:W-:Y:S02]  /*10800*/  ISETP.GE.U32.AND.EX P1, PT, R22, UR9, PT, P4 ;  /* 0x0000000916007c0c */ /* 0x000fe4000bf26140 */
[----:B------:R-:W-:Y:S02]  /*10810*/  PRMT R2, RZ, 0x7610, R2 ;  /* 0x00007610ff027816 */ /* 0x000fe40000000002 */
[----:B------:R0:W-:Y:S09]  /*10820*/  STL [R1+0x4], R3 ;  /* 0x0000040301007387 */ /* 0x0001f20000100800 */
[----:B------:R-:W-:Y:S05]  /*10830*/  @P1 BRA `(.L_x_432) ;  /* 0x0000000400681947 */ /* 0x000fea0003800000 */
[----:B------:R-:W0:Y:S01]  /*10840*/  S2UR UR7, SR_CTAID.X ;  /* 0x00000000000779c3 */ /* 0x000e220000002500 */
[----:B------:R-:W-:Y:S01]  /*10850*/  ULDC.64 UR8, c[0x0][0x628] ;  /* 0x00018a0000087ab9 */ /* 0x000fe20000000a00 */
[----:B------:R-:W-:Y:S01]  /*10860*/  ULDC UR10, c[0x0][0x150] ;  /* 0x00005400000a7ab9 */ /* 0x000fe20000000800 */
[----:B------:R-:W-:Y:S01]  /*10870*/  ISETP.NE.U32.AND P1, PT, RZ, UR8, PT ;  /* 0x00000008ff007c0c */ /* 0x000fe2000bf25070 */
[----:B------:R-:W-:Y:S01]  /*10880*/  ULDC UR11, c[0x0][0x630] ;  /* 0x00018c00000b7ab9 */ /* 0x000fe20000000800 */
[----:B------:R-:W-:Y:S01]  /*10890*/  ULDC UR13, c[0x0][0x154] ;  /* 0x00005500000d7ab9 */ /* 0x000fe20000000800 */
[----:B------:R-:W-:Y:S01]  /*108a0*/  IMAD.MOV.U32 R2, RZ, RZ, R23 ;  /* 0x000000ffff027224 */ /* 0x000fe200078e0017 */
[----:B------:R-:W-:Y:S01]  /*108b0*/  ISETP.NE.AND.EX P1, PT, RZ, UR9, PT, P1 ;  /* 0x00000009ff007c0c */ /* 0x000fe2000bf25310 */
[----:B------:R-:W1:Y:S01]  /*108c0*/  S2UR UR12, SR_CTAID.Y ;  /* 0x00000000000c79c3 */ /* 0x000e620000002600 */
[----:B0-----:R-:W-:-:S05]  /*108d0*/  I2FP.F32.U32 R3, UR7 ;  /* 0x0000000700037c45 */ /* 0x001fca0008201000 */
[----:B------:R-:W-:Y:S01]  /*108e0*/  FMUL R12, R3, UR10 ;  /* 0x0000000a030c7c20 */ /* 0x000fe20008400000 */
[----:B------:R-:W-:-:S05]  /*108f0*/  IMAD.MOV.U32 R3, RZ, RZ, R22 ;  /* 0x000000ffff037224 */ /* 0x000fca00078e0016 */
[----:B------:R-:W-:Y:S05]  /*10900*/  @!P1 BRA `(.L_x_433) ;  /* 0x0000000000289947 */ /* 0x000fea0003800000 */
[----:B------:R-:W-:Y:S02]  /*10910*/  ULDC UR10, c[0x0][0x634] ;  /* 0x00018d00000a7ab9 */ /* 0x000fe40000000800 */
[----:B------:R-:W-:-:S05]  /*10920*/  IADD3 R7, P1, R23, UR10, RZ ;  /* 0x0000000a17077c10 */ /* 0x000fca000ff3e0ff */
[----:B------:R-:W-:-:S04]  /*10930*/  IMAD.X R11, RZ, RZ, R22, P1 ;  /* 0x000000ffff0b7224 */ /* 0x000fc800008e0616 */
[----:B------:R-:W-:-:S04]  /*10940*/  IMAD.WIDE.U32 R4, R11, UR8, RZ ;  /* 0x000000080b047c25 */ /* 0x000fc8000f8e00ff */
[----:B------:R-:W-:-:S04]  /*10950*/  IMAD.WIDE.U32 R4, P1, R7, UR9, R4 ;  /* 0x0000000907047c25 */ /* 0x000fc8000f820004 */
[----:B------:R-:W-:-:S04]  /*10960*/  IMAD.WIDE.U32 R6, R7, UR8, RZ ;  /* 0x0000000807067c25 */ /* 0x000fc8000f8e00ff */
[----:B------:R-:W-:Y:S01]  /*10970*/  IMAD.X R3, RZ, RZ, RZ, P1 ;  /* 0x000000ffff037224 */ /* 0x000fe200008e06ff */
[----:B------:R-:W-:Y:S01]  /*10980*/  IADD3 RZ, P1, R7, R4, RZ ;  /* 0x0000000407ff7210 */ /* 0x000fe20007f3e0ff */
[----:B------:R-:W-:-:S04]  /*10990*/  IMAD.MOV.U32 R2, RZ, RZ, R5 ;  /* 0x000000ffff027224 */ /* 0x000fc800078e0005 */
[----:B------:R-:W-:-:S08]  /*109a0*/  IMAD.WIDE.U32.X R2, R11, UR9, R2, P1 ;  /* 0x000000090b027c25 */ /* 0x000fd000088e0402 */
.L_x_433:
[--C-:B------:R-:W-:Y:S01]  /*109b0*/  SHF.R.U64 R18, R2, UR11, R3.reuse ;  /* 0x0000000b02127c19 */ /* 0x100fe20008001203 */
[----:B------:R-:W0:Y:S01]  /*109c0*/  F2I.U32.TRUNC.NTZ R12, R12 ;  /* 0x0000000c000c7305 */ /* 0x000e22000020f000 */
[----:B------:R-:W-:Y:S01]  /*109d0*/  SHF.R.U32.HI R2, RZ, UR11, R3 ;  /* 0x0000000bff027c19 */ /* 0x000fe20008011603 */
[----:B------:R-:W-:Y:S01]  /*109e0*/  ULDC.64 UR8, c[0x0][0x620] ;  /* 0x0001880000087ab9 */ /* 0x000fe20000000a00 */
[----:B------:R-:W-:Y:S01]  /*109f0*/  IADD3 R5, P1, RZ, -R18, RZ ;  /* 0x80000012ff057210 */ /* 0x000fe20007f3e0ff */
[----:B------:R-:W-:Y:S01]  /*10a00*/  IMAD.MOV.U32 R3, RZ, RZ, R22 ;  /* 0x000000ffff037224 */ /* 0x000fe200078e0016 */
[----:B-1----:R-:W-:Y:S01]  /*10a10*/  I2FP.F32.U32 R4, UR12 ;  /* 0x0000000c00047c45 */ /* 0x002fe20008201000 */
[----:B------:R-:W-:Y:S01]  /*10a20*/  ULDC.64 UR14, c[0x0][0x640] ;  /* 0x00019000000e7ab9 */ /* 0x000fe20000000a00 */
[----:B------:R-:W1:Y:S01]  /*10a30*/  LDC R11, c[0x0][0x610] ;  /* 0x00018400ff0b7b82 */ /* 0x000e620000000800 */
[----:B------:R-:W-:Y:S01]  /*10a40*/  IMAD.X R2, RZ, RZ, ~R2, P1 ;  /* 0x000000ffff027224 */ /* 0x000fe200008e0e02 */
[----:B------:R-:W-:Y:S01]  /*10a50*/  ISETP.NE.U32.AND P1, PT, RZ, UR14, PT ;  /* 0x0000000eff007c0c */ /* 0x000fe2000bf25070 */
[----:B------:R-:W-:Y:S01]  /*10a60*/  FMUL R6, R4, UR13 ;  /* 0x0000000d04067c20 */ /* 0x000fe20008400000 */
[----:B------:R-:W-:Y:S01]  /*10a70*/  ULDC UR11, c[0x0][0x658] ;  /* 0x00019600000b7ab9 */ /* 0x000fe20000000800 */
[----:B------:R-:W-:Y:S01]  /*10a80*/  IMAD R4, R2, UR8, RZ ;  /* 0x0000000802047c24 */ /* 0x000fe2000f8e02ff */
[----:B------:R-:W-:Y:S01]  /*10a90*/  ISETP.NE.AND.EX P1, PT, RZ, UR15, PT, P1 ;  /* 0x0000000fff007c0c */ /* 0x000fe2000bf25310 */
[----:B------:R-:W-:Y:S01]  /*10aa0*/  IMAD.MOV.U32 R2, RZ, RZ, R23 ;  /* 0x000000ffff027224 */ /* 0x000fe200078e0017 */
[----:B------:R-:W-:Y:S01]  /*10ab0*/  ULDC UR13, c[0x0][0x648] ;  /* 0x00019200000d7ab9 */ /* 0x000fe20000000800 */
[----:B------:R-:W2:Y:S02]  /*10ac0*/  F2I.U32.TRUNC.NTZ R6, R6 ;  /* 0x0000000600067305 */ /* 0x000ea4000020f000 */
[----:B------:R-:W-:Y:S01]  /*10ad0*/  IMAD.WIDE.U32 R2, R5, UR8, R2 ;  /* 0x0000000805027c25 */ /* 0x000fe2000f8e0002 */
[----:B0-----:R-:W-:-:S03]  /*10ae0*/  R2UR UR8, R12 ;  /* 0x000000000c0872ca */ /* 0x001fc600000e0000 */
[----:B------:R-:W-:Y:S01]  /*10af0*/  IMAD R5, R5, UR9, R4 ;  /* 0x0000000905057c24 */ /* 0x000fe2000f8e0204 */
[----:B------:R-:W-:-:S03]  /*10b00*/  ULDC UR9, c[0x0][0x618] ;  /* 0x0001860000097ab9 */ /* 0x000fc60000000800 */
[----:B------:R-:W-:-:S05]  /*10b10*/  IMAD.IADD R3, R3, 0x1, R5 ;  /* 0x0000000103037824 */ /* 0x000fca00078e0205 */
[--C-:B------:R-:W-:Y:S02]  /*10b20*/  SHF.R.U64 R12, R2, UR9, R3.reuse ;  /* 0x00000009020c7c19 */ /* 0x100fe40008001203 */
[----:B------:R-:W-:Y:S01]  /*10b30*/  SHF.R.U32.HI R3, RZ, UR9, R3 ;  /* 0x00000009ff037c19 */ /* 0x000fe20008011603 */
[----:B------:R-:W-:Y:S01]  /*10b40*/  ULDC UR9, c[0x0][0x608] ;  /* 0x0001820000097ab9 */ /* 0x000fe20000000800 */
[----:B--2---:R-:W-:Y:S02]  /*10b50*/  R2UR UR10, R6 ;  /* 0x00000000060a72ca */ /* 0x004fe400000e0000 */
[--C-:B------:R-:W-:Y:S02]  /*10b60*/  SHF.R.U64 R14, R12, UR9, R3.reuse ;  /* 0x000000090c0e7c19 */ /* 0x100fe40008001203 */
[----:B------:R-:W-:Y:S01]  /*10b70*/  SHF.R.U32.HI R3, RZ, UR9, R3 ;  /* 0x00000009ff037c19 */ /* 0x000fe20008011603 */
[----:B------:R-:W-:-:S03]  /*10b80*/  UIADD3 UR9, -UR8, URZ, URZ ;  /* 0x0000003f08097290 */ /* 0x000fc6000fffe13f */
[--C-:B------:R-:W-:Y:S01]  /*10b90*/  SHF.R.U64 R16, R14, UR11, R3.reuse ;  /* 0x0000000b0e107c19 */ /* 0x100fe20008001203 */
[----:B------:R-:W-:Y:S01]  /*10ba0*/  ULDC UR8, c[0x0][0x144] ;  /* 0x0000510000087ab9 */ /* 0x000fe20000000800 */
[----:B------:R-:W-:-:S03]  /*10bb0*/  SHF.R.U32.HI R3, RZ, UR11, R3 ;  /* 0x0000000bff037c19 */ /* 0x000fc60008011603 */
[----:B------:R-:W-:Y:S01]  /*10bc0*/  IMAD.MOV.U32 R2, RZ, RZ, R16 ;  /* 0x000000ffff027224 */ /* 0x000fe200078e0010 */
[----:B------:R-:W-:Y:S06]  /*10bd0*/  @!P1 BRA `(.L_x_434) ;  /* 0x0000000000289947 */ /* 0x000fec0003800000 */
        /* <DEDUP_REMOVED lines=10> */
.L_x_434:
[----:B------:R-:W-:Y:S01]  /*10c80*/  UISETP.NE.AND UP0, UPT, UR38, URZ, UPT ;  /* 0x0000003f2600728c */ /* 0x000fe2000bf05270 */
[----:B------:R-:W-:Y:S01]  /*10c90*/  SHF.R.U64 R3, R2, UR13, R3 ;  /* 0x0000000d02037c19 */ /* 0x000fe20008001203 */
[----:B------:R-:W-:Y:S01]  /*10ca0*/  UIADD3 UR10, -UR10, URZ, URZ ;  /* 0x0000003f0a0a7290 */ /* 0x000fe2000fffe13f */
[----:B------:R-:W-:Y:S01]  /*10cb0*/  LOP3.LUT R2, R14, UR6, RZ, 0xc0, !PT ;  /* 0x000000060e027c12 */ /* 0x000fe2000f8ec0ff */
[----:B------:R-:W-:Y:S02]  /*10cc0*/  UIMAD UR7, UR8, UR9, UR7 ;  /* 0x00000009080772a4 */ /* 0x000fe4000f8e0207 */
[----:B------:R-:W-:Y:S01]  /*10cd0*/  IMAD.MOV R5, RZ, RZ, -R3 ;  /* 0x000000ffff057224 */ /* 0x000fe200078e0a03 */
[----:B------:R-:W-:Y:S01]  /*10ce0*/  ULDC UR8, c[0x0][0x148] ;  /* 0x0000520000087ab9 */ /* 0x000fe20000000800 */
[----:B------:R-:W-:Y:S01]  /*10cf0*/  IMAD R4, R3, UR5, R2 ;  /* 0x0000000503047c24 */ /* 0x000fe2000f8e0202 */
[----:B------:R-:W-:Y:S02]  /*10d00*/  LOP3.LUT R3, R12, UR4, RZ, 0xc0, !PT ;  /* 0x000000040c037c12 */ /* 0x000fe4000f8ec0ff */
[----:B------:R-:W-:Y:S01]  /*10d10*/  @UP0 UIMAD UR7, UR8, UR10, UR12 ;  /* 0x0000000a080702a4 */ /* 0x000fe2000f8e020c */
[----:B------:R-:W-:-:S02]  /*10d20*/  PLOP3.LUT P1, PT, PT, PT, UP0, 0x80, 0x0 ;  /* 0x000000000000781c */ /* 0x000fc40003f2f008 */
[----:B------:R-:W-:Y:S02]  /*10d30*/  ULDC UR8, c[0x0][0x638] ;  /* 0x00018e0000087ab9 */ /* 0x000fe40000000800 */
[----:B------:R-:W-:Y:S02]  /*10d40*/  IMAD R2, R5, UR8, R16 ;  /* 0x0000000805027c24 */ /* 0x000fe4000f8e0210 */
[----:B-1----:R-:W-:Y:S01]  /*10d50*/  IMAD R11, R4, R11, UR7 ;  /* 0x00000007040b7e24 */ /* 0x002fe2000f8e020b */
[----:B------:R-:W-:Y:S01]  /*10d60*/  ULDC UR7, c[0x0][0x600] ;  /* 0x0001800000077ab9 */ /* 0x000fe20000000800 */
[----:B------:R-:W-:Y:S02]  /*10d70*/  IMAD.MOV.U32 R5, RZ, RZ, 0x1 ;  /* 0x00000001ff057424 */ /* 0x000fe400078e00ff */
[----:B------:R-:W-:-:S03]  /*10d80*/  IMAD R4, R2, UR7, R3 ;  /* 0x0000000702047c24 */ /* 0x000fc6000f8e0203 */
[----:B------:R-:W-:Y:S02]  /*10d90*/  PRMT R2, R5, 0x7610, R2 ;  /* 0x0000761005027816 */ /* 0x000fe40000000002 */
[----:B------:R-:W-:Y:S02]  /*10da0*/  SEL R5, R4, R11, !P1 ;  /* 0x0000000b04057207 */ /* 0x000fe40004800000 */
[----:B------:R-:W-:-:S03]  /*10db0*/  SEL R3, R11, R4, !P1 ;  /* 0x000000040b037207 */ /* 0x000fc60004800000 */
[----:B------:R1:W-:Y:S04]  /*10dc0*/  STL [R1+0x4], R5 ;  /* 0x0000040501007387 */ /* 0x0003e80000100800 */
[----:B------:R1:W-:Y:S02]  /*10dd0*/  STL [R1], R3 ;  /* 0x0000000301007387 */ /* 0x0003e40000100800 */
.L_x_432:
[----:B------:R-:W-:Y:S05]  /*10de0*/  BSYNC B1 ;  /* 0x0000000000017941 */ /* 0x000fea0003800000 */
.L_x_431:
[----:B------:R-:W-:-:S13]  /*10df0*/  LOP3.LUT P1, RZ, R2, 0xff, RZ, 0xc0, !PT ;  /* 0x000000ff02ff7812 */ /* 0x000fda000782c0ff */
[----:B------:R-:W-:Y:S05]  /*10e00*/  @P1 BRA `(.L_x_435) ;  /* 0xfffffff400041947 */ /* 0x000fea000383ffff */
[----:B------:R-:W-:Y:S05]  /*10e10*/  BSYNC B0 ;  /* 0x0000000000007941 */ /* 0x000fea0003800000 */
.L_x_423:
[----:B------:R-:W-:-:S03]  /*10e20*/  UMOV UR7, 0xffffffff ;  /* 0xffffffff00077882 */ /* 0x000fc60000000000 */
[----:B------:R-:W-:Y:S05]  /*10e30*/  BRA.DIV UR7, `(.L_x_436) ;  /* 0x0000000a07fc7947 */ /* 0x000fea000b800000 */
[----:B------:R-:W-:-:S13]  /*10e40*/  ELECT P6, URZ, PT ;  /* 0x00000000003f782f */ /* 0x000fda00038c0000 */
.L_x_464:
[----:B------:R-:W-:Y:S04]  /*10e50*/  BSSY B0, `(.L_x_437) ;  /* 0x0000098000007945 */ /* 0x000fe80003800000 */
[----:B------:R-:W-:Y:S05]  /*10e60*/  @!P6 BRA `(.L_x_438) ;  /* 0x000000080058e947 */ /* 0x000fea0003800000 */
[----:B------:R-:W-:-:S04]  /*10e70*/  ULOP3.LUT UR7, UR36, 0x2, URZ, 0xfc, !UPT ;  /* 0x0000000224077892 */ /* 0x000fc8000f8efc3f */
[----:B------:R-:W-:-:S06]  /*10e80*/  UISETP.NE.AND UP0, UPT, UR7, 0x3, UPT ;  /* 0x000000030700788c */ /* 0x000fcc000bf05270 */
[----:B------:R-:W-:-:S13]  /*10e90*/  PLOP3.LUT P0, PT, PT, PT, UP0, 0x80, 0x0 ;  /* 0x000000000000781c */ /* 0x000fda0003f0f008 */
[----:B------:R-:W-:Y:S05]  /*10ea0*/  @!P0 BRA `(.L_x_439) ;  /* 0x0000000000048947 */ /* 0x000fea0003800000 */
[----:B------:R-:W-:Y:S01]  /*10eb0*/  BPT.TRAP 0x1 ;  /* 0x000000040000795c */ /* 0x000fe20000300000 */
.L_x_439:
[----:B01----:R-:W0:Y:S01]  /*10ec0*/  S2R R3, SR_CgaCtaId ;  /* 0x0000000000037919 */ /* 0x003e220000008800 */
[----:B------:R-:W-:-:S04]  /*10ed0*/  MOV R2, 0x400 ;  /* 0x0000040000027802 */ /* 0x000fc80000000f00 */
[----:B0-----:R-:W-:Y:S02]  /*10ee0*/  LEA R3, R3, R2, 0x18 ;  /* 0x0000000203037211 */ /* 0x001fe400078ec0ff */
[----:B------:R-:W-:-:S03]  /*10ef0*/  SHF.L.U32 R2, R8, 0x1f, RZ ;  /* 0x0000001f08027819 */ /* 0x000fc600000006ff */
[----:B------:R-:W-:-:S04]  /*10f00*/  VIADD R3, R3, 0x80 ;  /* 0x0000008003037836 */ /* 0x000fc80000000000 */
[C---:B------:R-:W-:Y:S02]  /*10f10*/  IMAD R7, R0.reuse, 0x8, R3 ;  /* 0x0000000800077824 */ /* 0x040fe400078e0203 */
[----:B------:R-:W-:Y:S02]  /*10f20*/  VIADD R0, R0, 0x1 ;  /* 0x0000000100007836 */ /* 0x000fe40000000000 */
[----:B------:R-:W0:Y:S03]  /*10f30*/  SYNCS.PHASECHK.TRANS64.TRYWAIT P0, [R7+URZ], R2 ;  /* 0x00000002070075a7 */ /* 0x000e26000800017f */
[----:B------:R-:W-:-:S04]  /*10f40*/  ISETP.NE.AND P1, PT, R0, 0x10, PT ;  /* 0x000000100000780c */ /* 0x000fc80003f25270 */
[----:B------:R-:W-:Y:S02]  /*10f50*/  SEL R5, RZ, 0x1, P1 ;  /* 0x00000001ff057807 */ /* 0x000fe40000800000 */
[----:B------:R-:W-:Y:S02]  /*10f60*/  SEL R0, R0, RZ, P1 ;  /* 0x000000ff00007207 */ /* 0x000fe40000800000 */
[----:B------:R-:W-:-:S03]  /*10f70*/  LOP3.LUT R5, R8, R5, RZ, 0x3c, !PT ;  /* 0x0000000508057212 */ /* 0x000fc600078e3cff */
[----:B------:R-:W-:Y:S01]  /*10f80*/  IMAD R9, R0, 0x8, R3 ;  /* 0x0000000800097824 */ /* 0x000fe200078e0203 */
[----:B------:R-:W-:Y:S01]  /*10f90*/  SHF.L.U32 R4, R5, 0x1f, RZ ;  /* 0x0000001f05047819 */ /* 0x000fe200000006ff */
[----:B0-----:R-:W-:Y:S06]  /*10fa0*/  @!P0 BRA `(.L_x_440) ;  /* 0x0000000800c08947 */ /* 0x001fec0003800000 */
.L_x_465:
[----:B------:R-:W1:Y:S01]  /*10fb0*/  SYNCS.PHASECHK.TRANS64.TRYWAIT P0, [R9+URZ], R4 ;  /* 0x00000004090075a7 */ /* 0x000e62000800017f */
[----:B------:R-:W-:-:S05]  /*10fc0*/  VIADD R0, R0, 0x1 ;  /* 0x0000000100007836 */ /* 0x000fca0000000000 */
[----:B------:R-:W-:-:S04]  /*10fd0*/  ISETP.NE.AND P1, PT, R0, 0x10, PT ;  /* 0x000000100000780c */ /* 0x000fc80003f25270 */
[----:B0-----:R-:W-:Y:S02]  /*10fe0*/  SEL R2, RZ, 0x1, P1 ;  /* 0x00000001ff027807 */ /* 0x001fe40000800000 */
[----:B------:R-:W-:Y:S02]  /*10ff0*/  SEL R0, R0, RZ, P1 ;  /* 0x000000ff00007207 */ /* 0x000fe40000800000 */
[----:B------:R-:W-:-:S03]  /*11000*/  LOP3.LUT R7, R5, R2, RZ, 0x3c, !PT ;  /* 0x0000000205077212 */ /* 0x000fc600078e3cff */
[----:B------:R-:W-:Y:S01]  /*11010*/  IMAD R6, R0, 0x8, R3 ;  /* 0x0000000800067824 */ /* 0x000fe200078e0203 */
[----:B------:R-:W-:Y:S01]  /*11020*/  SHF.L.U32 R5, R7, 0x1f, RZ ;  /* 0x0000001f07057819 */ /* 0x000fe200000006ff */
[----:B-1----:R-:W-:Y:S06]  /*11030*/  @!P0 BRA `(.L_x_441) ;  /* 0x0000000800b08947 */ /* 0x002fec0003800000 */
.L_x_466:
[----:B------:R-:W1:Y:S01]  /*11040*/  SYNCS.PHASECHK.TRANS64.TRYWAIT P0, [R6+URZ], R5 ;  /* 0x00000005060075a7 */ /* 0x000e62000800017f */
[----:B------:R-:W-:-:S05]  /*11050*/  VIADD R0, R0, 0x1 ;  /* 0x0000000100007836 */ /* 0x000fca0000000000 */
[----:B------:R-:W-:-:S04]  /*11060*/  ISETP.NE.AND P1, PT, R0, 0x10, PT ;  /* 0x000000100000780c */ /* 0x000fc80003f25270 */
[----:B------:R-:W-:Y:S02]  /*11070*/  SEL R2, RZ, 0x1, P1 ;  /* 0x00000001ff027807 */ /* 0x000fe40000800000 */
[----:B------:R-:W-:Y:S02]  /*11080*/  SEL R0, R0, RZ, P1 ;  /* 0x000000ff00007207 */ /* 0x000fe40000800000 */
[----:B------:R-:W-:-:S03]  /*11090*/  LOP3.LUT R7, R7, R2, RZ, 0x3c, !PT ;  /* 0x0000000207077212 */ /* 0x000fc600078e3cff */
[----:B0-----:R-:W-:Y:S01]  /*110a0*/  IMAD R9, R0, 0x8, R3 ;  /* 0x0000000800097824 */ /* 0x001fe200078e0203 */
[----:B------:R-:W-:Y:S01]  /*110b0*/  SHF.L.U32 R4, R7, 0x1f, RZ ;  /* 0x0000001f07047819 */ /* 0x000fe200000006ff */
[----:B-1----:R-:W-:Y:S06]  /*110c0*/  @!P0 BRA `(.L_x_442) ;  /* 0x0000000800a08947 */ /* 0x002fec0003800000 */
.L_x_467:
        /* <DEDUP_REMOVED lines=9> */
.L_x_468:
        /* <DEDUP_REMOVED lines=9> */
.L_x_469:
        /* <DEDUP_REMOVED lines=9> */
.L_x_470:
        /* <DEDUP_REMOVED lines=9> */
.L_x_471:
        /* <DEDUP_REMOVED lines=9> */
.L_x_472:
        /* <DEDUP_REMOVED lines=9> */
.L_x_473:
        /* <DEDUP_REMOVED lines=9> */
.L_x_474:
        /* <DEDUP_REMOVED lines=9> */
.L_x_475:
        /* <DEDUP_REMOVED lines=9> */
.L_x_476:
        /* <DEDUP_REMOVED lines=9> */
.L_x_477:
        /* <DEDUP_REMOVED lines=9> */
.L_x_478:
[----:B------:R-:W1:Y:S01]  /*11700*/  SYNCS.PHASECHK.TRANS64.TRYWAIT P0, [R6+URZ], R5 ;  /* 0x00000005060075a7 */ /* 0x000e62000800017f */
[----:B------:R-:W-:-:S05]  /*11710*/  VIADD R0, R0, 0x1 ;  /* 0x0000000100007836 */ /* 0x000fca0000000000 */
[----:B------:R-:W-:-:S04]  /*11720*/  ISETP.NE.AND P1, PT, R0, 0x10, PT ;  /* 0x000000100000780c */ /* 0x000fc80003f25270 */
[----:B------:R-:W-:Y:S02]  /*11730*/  SEL R2, RZ, 0x1, P1 ;  /* 0x00000001ff027807 */ /* 0x000fe40000800000 */
[----:B------:R-:W-:Y:S02]  /*11740*/  SEL R0, R0, RZ, P1 ;  /* 0x000000ff00007207 */ /* 0x000fe40000800000 */
[----:B------:R-:W-:Y:S01]  /*11750*/  LOP3.LUT R2, R7, R2, RZ, 0x3c, !PT ;  /* 0x0000000207027212 */ /* 0x000fe200078e3cff */
[----:B-1----:R-:W-:Y:S06]  /*11760*/  @!P0 BRA `(.L_x_454) ;  /* 0x0000000400e88947 */ /* 0x002fec0003800000 */
.L_x_479:
[----:B------:R-:W-:Y:S01]  /*11770*/  IMAD R3, R0, 0x8, R3 ;  /* 0x0000000800037824 */ /* 0x000fe200078e0203 */
[----:B------:R-:W-:-:S07]  /*11780*/  SHF.L.U32 R0, R2, 0x1f, RZ ;  /* 0x0000001f02007819 */ /* 0x000fce00000006ff */
.L_x_455:
[----:B--2---:R2:W3:Y:S02]  /*11790*/  SYNCS.PHASECHK.TRANS64.TRYWAIT P0, [R3+URZ], R0 ;  /* 0x00000000030075a7 */ /* 0x0044e4000800017f */
[----:B---3--:R-:W-:Y:S05]  /*117a0*/  @!P0 NANOSLEEP.SYNCS 0x989680 ;  /* 0x009896800000895d */ /* 0x008fea0003900000 */
[----:B------:R-:W3:Y:S02]  /*117b0*/  @!P0 SYNCS.PHASECHK.TRANS64 P0, [R3+URZ], R0 ;  /* 0x00000000030085a7 */ /* 0x000ee4000800007f */
[----:B---3--:R-:W-:Y:S05]  /*117c0*/  @!P0 BRA `(.L_x_455) ;  /* 0xfffffffc00f08947 */ /* 0x008fea000383ffff */
.L_x_438:
[----:B------:R-:W-:Y:S05]  /*117d0*/  BSYNC B0 ;  /* 0x0000000000007941 */ /* 0x000fea0003800000 */
.L_x_437:
[----:B------:R-:W-:Y:S05]  /*117e0*/  EXIT ;  /* 0x000000000000794d */ /* 0x000fea0003800000 */
.L_x_19:
[----:B-1----:R-:W-:-:S04]  /*117f0*/  IMAD.U32 R0, RZ, RZ, UR46 ;  /* 0x0000002eff007e24 */ /* 0x002fc8000f8e00ff */
[----:B------:R1:W2:Y:S03]  /*11800*/  SYNCS.PHASECHK.TRANS64.TRYWAIT P0, [R0+URZ], R3 ;  /* 0x00000003000075a7 */ /* 0x0002a6000800017f */
[----:B--2---:R-:W-:Y:S05]  /*11810*/  @!P0 NANOSLEEP.SYNCS 0x989680 ;  /* 0x009896800000895d */ /* 0x004fea0003900000 */
[----:B------:R-:W2:Y:S02]  /*11820*/  @!P0 SYNCS.PHASECHK.TRANS64 P0, [R0+URZ], R3 ;  /* 0x00000003000085a7 */ /* 0x000ea4000800007f */
[----:B--2---:R-:W-:Y:S05]  /*11830*/  @!P0 BRA `(.L_x_19) ;  /* 0xfffffffc00ec8947 */ /* 0x004fea000383ffff */
[----:B------:R-:W-:Y:S05]  /*11840*/  BRA `(.L_x_456) ;  /* 0xffffff0000607947 */ /* 0x000fea000383ffff */
.L_x_24:
[----:B--2---:R2:W3:Y:S02]  /*11850*/  SYNCS.PHASECHK.TRANS64.TRYWAIT P1, [R3+URZ], R0 ;  /* 0x00000000030075a7 */ /* 0x0044e4000802017f */
[----:B---3--:R-:W-:Y:S05]  /*11860*/  @!P1 NANOSLEEP.SYNCS 0x989680 ;  /* 0x009896800000995d */ /* 0x008fea0003900000 */
[----:B------:R-:W3:Y:S02]  /*11870*/  @!P1 SYNCS.PHASECHK.TRANS64 P1, [R3+URZ], R0 ;  /* 0x00000000030095a7 */ /* 0x000ee4000802007f */
[----:B---3--:R-:W-:Y:S05]  /*11880*/  @!P1 BRA `(.L_x_24) ;  /* 0xfffffffc00f09947 */ /* 0x008fea000383ffff */
[----:B------:R-:W-:Y:S05]  /*11890*/  BRA `(.L_x_23) ;  /* 0xffffff0000d47947 */ /* 0x000fea000383ffff */
.L_x_29:
[----:B-1----:R-:W-:-:S04]  /*118a0*/  IMAD.U32 R5, RZ, RZ, UR4 ;  /* 0x00000004ff057e24 */ /* 0x002fc8000f8e00ff */
[----:B------:R1:W2:Y:S03]  /*118b0*/  SYNCS.PHASECHK.TRANS64.TRYWAIT P1, [R5+URZ], R4 ;  /* 0x00000004050075a7 */ /* 0x0002a6000802017f */
[----:B--2---:R-:W-:Y:S05]  /*118c0*/  @!P1 NANOSLEEP.SYNCS 0x989680 ;  /* 0x009896800000995d */ /* 0x004fea0003900000 */
[----:B------:R-:W2:Y:S02]  /*118d0*/  @!P1 SYNCS.PHASECHK.TRANS64 P1, [R5+URZ], R4 ;  /* 0x00000004050095a7 */ /* 0x000ea4000802007f */
[----:B--2---:R-:W-:Y:S05]  /*118e0*/  @!P1 BRA `(.L_x_29) ;  /* 0xfffffffc00ec9947 */ /* 0x004fea000383ffff */
[----:B------:R-:W-:Y:S05]  /*118f0*/  BRA `(.L_x_28) ;  /* 0xffffff04005c7947 */ /* 0x000fea000383ffff */
.L_x_35:
[----:B-1----:R-:W-:-:S04]  /*11900*/  IMAD.U32 R0, RZ, RZ, UR46 ;  /* 0x0000002eff007e24 */ /* 0x002fc8000f8e00ff */
[----:B------:R1:W2:Y:S03]  /*11910*/  SYNCS.PHASECHK.TRANS64.TRYWAIT P0, [R0+URZ+0x10], R3 ;  /* 0x00001003000075a7 */ /* 0x0002a6000800017f */
[----:B--2---:R-:W-:Y:S05]  /*11920*/  @!P0 NANOSLEEP.SYNCS 0x989680 ;  /* 0x009896800000895d */ /* 0x004fea0003900000 */
[----:B------:R-:W2:Y:S02]  /*11930*/  @!P0 SYNCS.PHASECHK.TRANS64 P0, [R0+URZ+0x10], R3 ;  /* 0x00001003000085a7 */ /* 0x000ea4000800007f */
[----:B--2---:R-:W-:Y:S05]  /*11940*/  @!P0 BRA `(.L_x_35) ;  /* 0xfffffffc00ec8947 */ /* 0x004fea000383ffff */
[----:B------:R-:W-:Y:S05]  /*11950*/  BRA `(.L_x_457) ;  /* 0xffffff0800647947 */ /* 0x000fea000383ffff */
.L_x_424:
[----:B------:R-:W-:Y:S01]  /*11960*/  BSSY B1, `(.L_x_458) ;  /* 0x0000006000017945 */ /* 0x000fe20003800000 */
[----:B------:R-:W-:-:S07]  /*11970*/  IMAD.MOV.U32 R15, RZ, RZ, -0x1 ;  /* 0xffffffffff0f7424 */ /* 0x000fce00078e00ff */
[----:B------:R-:W-:Y:S05]  /*11980*/  WARPSYNC.COLLECTIVE R15, `(.L_x_459) ;  /* 0x000000000f0c7348 */ /* 0x000fea0003c00000 */
[----:B------:R-:W-:Y:S02]  /*11990*/  ELECT P6, UR62, PT ;  /* 0x00000000003e782f */ /* 0x000fe400038c0000 */
[----:B------:R-:W-:Y:S01]  /*119a0*/  MOV R14, UR62 ;  /* 0x0000003e000e7c02 */ /* 0x000fe20008000f00 */
[----:B------:R-:W-:Y:S10]  /*119b0*/  ENDCOLLECTIVE ;  /* 0x000000000000791b */ /* 0x000ff40003800000 */
.L_x_459:
[----:B------:R-:W-:Y:S05]  /*119c0*/  BSYNC B1 ;  /* 0x0000000000017941 */ /* 0x000fea0003800000 */
.L_x_458:
[----:B------:R-:W-:Y:S05]  /*119d0*/  BRA `(.L_x_460) ;  /* 0xffffffe8001c7947 */ /* 0x000fea000383ffff */
.L_x_427:
[----:B-1----:R1:W2:Y:S02]  /*119e0*/  SYNCS.PHASECHK.TRANS64.TRYWAIT P1, [R11+URZ+0x80], R4 ;  /* 0x000080040b0075a7 */ /* 0x0022a4000802017f */
[----:B--2---:R-:W-:Y:S05]  /*119f0*/  @!P1 NANOSLEEP.SYNCS 0x989680 ;  /* 0x009896800000995d */ /* 0x004fea0003900000 */
[----:B------:R-:W2:Y:S02]  /*11a00*/  @!P1 SYNCS.PHASECHK.TRANS64 P1, [R11+URZ+0x80], R4 ;  /* 0x000080040b0095a7 */ /* 0x000ea4000802007f */
[----:B--2---:R-:W-:Y:S05]  /*11a10*/  @!P1 BRA `(.L_x_427) ;  /* 0xfffffffc00f09947 */ /* 0x004fea000383ffff */
[----:B------:R-:W-:Y:S05]  /*11a20*/  BRA `(.L_x_461) ;  /* 0xffffffe8005c7947 */ /* 0x000fea000383ffff */
.L_x_436:
[----:B------:R-:W-:Y:S01]  /*11a30*/  BSSY B0, `(.L_x_462) ;  /* 0x0000006000007945 */ /* 0x000fe20003800000 */
[----:B------:R-:W-:-:S07]  /*11a40*/  IMAD.MOV.U32 R15, RZ, RZ, -0x1 ;  /* 0xffffffffff0f7424 */ /* 0x000fce00078e00ff */
[----:B01----:R-:W-:Y:S05]  /*11a50*/  WARPSYNC.COLLECTIVE R15, `(.L_x_463) ;  /* 0x000000000f0c7348 */ /* 0x003fea0003c00000 */
[----:B------:R-:W-:Y:S02]  /*11a60*/  ELECT P6, UR62, PT ;  /* 0x00000000003e782f */ /* 0x000fe400038c0000 */
[----:B------:R-:W-:Y:S01]  /*11a70*/  MOV R14, UR62 ;  /* 0x0000003e000e7c02 */ /* 0x000fe20008000f00 */
[----:B01----:R-:W-:Y:S10]  /*11a80*/  ENDCOLLECTIVE ;  /* 0x000000000000791b */ /* 0x003ff40003800000 */
.L_x_463:
[----:B------:R-:W-:Y:S05]  /*11a90*/  BSYNC B0 ;  /* 0x0000000000007941 */ /* 0x000fea0003800000 */
.L_x_462:
[----:B------:R-:W-:Y:S05]  /*11aa0*/  BRA `(.L_x_464) ;  /* 0xfffffff000e87947 */ /* 0x000fea000383ffff */
.L_x_440:
[----:B0-----:R0:W1:Y:S02]  /*11ab0*/  SYNCS.PHASECHK.TRANS64.TRYWAIT P0, [R7+URZ], R2 ;  /* 0x00000002070075a7 */ /* 0x001064000800017f */
[----:B-1----:R-:W-:Y:S05]  /*11ac0*/  @!P0 NANOSLEEP.SYNCS 0x989680 ;  /* 0x009896800000895d */ /* 0x002fea0003900000 */
[----:B------:R-:W1:Y:S02]  /*11ad0*/  @!P0 SYNCS.PHASECHK.TRANS64 P0, [R7+URZ], R2 ;  /* 0x00000002070085a7 */ /* 0x000e64000800007f */
[----:B-1----:R-:W-:Y:S05]  /*11ae0*/  @!P0 BRA `(.L_x_440) ;  /* 0xfffffffc00f08947 */ /* 0x002fea000383ffff */
[----:B------:R-:W-:Y:S05]  /*11af0*/  BRA `(.L_x_465) ;  /* 0xfffffff4002c7947 */ /* 0x000fea000383ffff */
.L_x_441:
[----:B0-----:R0:W1:Y:S02]  /*11b00*/  SYNCS.PHASECHK.TRANS64.TRYWAIT P0, [R9+URZ], R4 ;  /* 0x00000004090075a7 */ /* 0x001064000800017f */
[----:B-1----:R-:W-:Y:S05]  /*11b10*/  @!P0 NANOSLEEP.SYNCS 0x989680 ;  /* 0x009896800000895d */ /* 0x002fea0003900000 */
[----:B------:R-:W1:Y:S02]  /*11b20*/  @!P0 SYNCS.PHASECHK.TRANS64 P0, [R9+URZ], R4 ;  /* 0x00000004090085a7 */ /* 0x000e64000800007f */
[----:B-1----:R-:W-:Y:S05]  /*11b30*/  @!P0 BRA `(.L_x_441) ;  /* 0xfffffffc00f08947 */ /* 0x002fea000383ffff */
[----:B------:R-:W-:Y:S05]  /*11b40*/  BRA `(.L_x_466) ;  /* 0xfffffff4003c7947 */ /* 0x000fea000383ffff */
.L_x_442:
[----:B0-----:R0:W1:Y:S02]  /*11b50*/  SYNCS.PHASECHK.TRANS64.TRYWAIT P0, [R6+URZ], R5 ;  /* 0x00000005060075a7 */ /* 0x001064000800017f */
[----:B-1----:R-:W-:Y:S05]  /*11b60*/  @!P0 NANOSLEEP.SYNCS 0x989680 ;  /* 0x009896800000895d */ /* 0x002fea0003900000 */
[----:B------:R-:W1:Y:S02]  /*11b70*/  @!P0 SYNCS.PHASECHK.TRANS64 P0, [R6+URZ], R5 ;  /* 0x00000005060085a7 */ /* 0x000e64000800007f */
[----:B-1----:R-:W-:Y:S05]  /*11b80*/  @!P0 BRA `(.L_x_442) ;  /* 0xfffffffc00f08947 */ /* 0x002fea000383ffff */
[----:B------:R-:W-:Y:S05]  /*11b90*/  BRA `(.L_x_467) ;  /* 0xfffffff4004c7947 */ /* 0x000fea000383ffff */
.L_x_443:
[----:B0-----:R0:W1:Y:S02]  /*11ba0*/  SYNCS.PHASECHK.TRANS64.TRYWAIT P0, [R9+URZ], R4 ;  /* 0x00000004090075a7 */ /* 0x001064000800017f */
[----:B-1----:R-:W-:Y:S05]  /*11bb0*/  @!P0 NANOSLEEP.SYNCS 0x989680 ;  /* 0x009896800000895d */ /* 0x002fea0003900000 */
[----:B------:R-:W1:Y:S02]  /*11bc0*/  @!P0 SYNCS.PHASECHK.TRANS64 P0, [R9+URZ], R4 ;  /* 0x00000004090085a7 */ /* 0x000e64000800007f */
[----:B-1----:R-:W-:Y:S05]  /*11bd0*/  @!P0 BRA `(.L_x_443) ;  /* 0xfffffffc00f08947 */ /* 0x002fea000383ffff */
[----:B------:R-:W-:Y:S05]  /*11be0*/  BRA `(.L_x_468) ;  /* 0xfffffff4005c7947 */ /* 0x000fea000383ffff */
.L_x_444:
[----:B0-----:R0:W1:Y:S02]  /*11bf0*/  SYNCS.PHASECHK.TRANS64.TRYWAIT P0, [R6+URZ], R5 ;  /* 0x00000005060075a7 */ /* 0x001064000800017f */
[----:B-1----:R-:W-:Y:S05]  /*11c00*/  @!P0 NANOSLEEP.SYNCS 0x989680 ;  /* 0x009896800000895d */ /* 0x002fea0003900000 */
[----:B------:R-:W1:Y:S02]  /*11c10*/  @!P0 SYNCS.PHASECHK.TRANS64 P0, [R6+URZ], R5 ;  /* 0x00000005060085a7 */ /* 0x000e64000800007f */
[----:B-1----:R-:W-:Y:S05]  /*11c20*/  @!P0 BRA `(.L_x_444) ;  /* 0xfffffffc00f08947 */ /* 0x002fea000383ffff */
[----:B------:R-:W-:Y:S05]  /*11c30*/  BRA `(.L_x_469) ;  /* 0xfffffff4006c7947 */ /* 0x000fea000383ffff */
.L_x_445:
[----:B0-----:R0:W1:Y:S02]  /*11c40*/  SYNCS.PHASECHK.TRANS64.TRYWAIT P0, [R9+URZ], R4 ;  /* 0x00000004090075a7 */ /* 0x001064000800017f */
[----:B-1----:R-:W-:Y:S05]  /*11c50*/  @!P0 NANOSLEEP.SYNCS 0x989680 ;  /* 0x009896800000895d */ /* 0x002fea0003900000 */
[----:B------:R-:W1:Y:S02]  /*11c60*/  @!P0 SYNCS.PHASECHK.TRANS64 P0, [R9+URZ], R4 ;  /* 0x00000004090085a7 */ /* 0x000e64000800007f */
[----:B-1----:R-:W-:Y:S05]  /*11c70*/  @!P0 BRA `(.L_x_445) ;  /* 0xfffffffc00f08947 */ /* 0x002fea000383ffff */
[----:B------:R-:W-:Y:S05]  /*11c80*/  BRA `(.L_x_470) ;  /* 0xfffffff4007c7947 */ /* 0x000fea000383ffff */
.L_x_446:
[----:B0-----:R0:W1:Y:S02]  /*11c90*/  SYNCS.PHASECHK.TRANS64.TRYWAIT P0, [R6+URZ], R5 ;  /* 0x00000005060075a7 */ /* 0x001064000800017f */
[----:B-1----:R-:W-:Y:S05]  /*11ca0*/  @!P0 NANOSLEEP.SYNCS 0x989680 ;  /* 0x009896800000895d */ /* 0x002fea0003900000 */
[----:B------:R-:W1:Y:S02]  /*11cb0*/  @!P0 SYNCS.PHASECHK.TRANS64 P0, [R6+URZ], R5 ;  /* 0x00000005060085a7 */ /* 0x000e64000800007f */
[----:B-1----:R-:W-:Y:S05]  /*11cc0*/  @!P0 BRA `(.L_x_446) ;  /* 0xfffffffc00f08947 */ /* 0x002fea000383ffff */
[----:B------:R-:W-:Y:S05]  /*11cd0*/  BRA `(.L_x_471) ;  /* 0xfffffff4008c7947 */ /* 0x000fea000383ffff */
.L_x_447:
[----:B0-----:R0:W1:Y:S02]  /*11ce0*/  SYNCS.PHASECHK.TRANS64.TRYWAIT P0, [R9+URZ], R4 ;  /* 0x00000004090075a7 */ /* 0x001064000800017f */
[----:B-1----:R-:W-:Y:S05]  /*11cf0*/  @!P0 NANOSLEEP.SYNCS 0x989680 ;  /* 0x009896800000895d */ /* 0x002fea0003900000 */
[----:B------:R-:W1:Y:S02]  /*11d00*/  @!P0 SYNCS.PHASECHK.TRANS64 P0, [R9+URZ], R4 ;  /* 0x00000004090085a7 */ /* 0x000e64000800007f */
[----:B-1----:R-:W-:Y:S05]  /*11d10*/  @!P0 BRA `(.L_x_447) ;  /* 0xfffffffc00f08947 */ /* 0x002fea000383ffff */
[----:B------:R-:W-:Y:S05]  /*11d20*/  BRA `(.L_x_472) ;  /* 0xfffffff4009c7947 */ /* 0x000fea000383ffff */
.L_x_448:
[----:B0-----:R0:W1:Y:S02]  /*11d30*/  SYNCS.PHASECHK.TRANS64.TRYWAIT P0, [R6+URZ], R5 ;  /* 0x00000005060075a7 */ /* 0x001064000800017f */
[----:B-1----:R-:W-:Y:S05]  /*11d40*/  @!P0 NANOSLEEP.SYNCS 0x989680 ;  /* 0x009896800000895d */ /* 0x002fea0003900000 */
[----:B------:R-:W1:Y:S02]  /*11d50*/  @!P0 SYNCS.PHASECHK.TRANS64 P0, [R6+URZ], R5 ;  /* 0x00000005060085a7 */ /* 0x000e64000800007f */
[----:B-1----:R-:W-:Y:S05]  /*11d60*/  @!P0 BRA `(.L_x_448) ;  /* 0xfffffffc00f08947 */ /* 0x002fea000383ffff */
[----:B------:R-:W-:Y:S05]  /*11d70*/  BRA `(.L_x_473) ;  /* 0xfffffff400ac7947 */ /* 0x000fea000383ffff */
.L_x_449:
[----:B0-----:R0:W1:Y:S02]  /*11d80*/  SYNCS.PHASECHK.TRANS64.TRYWAIT P0, [R9+URZ], R4 ;  /* 0x00000004090075a7 */ /* 0x001064000800017f */
[----:B-1----:R-:W-:Y:S05]  /*11d90*/  @!P0 NANOSLEEP.SYNCS 0x989680 ;  /* 0x009896800000895d */ /* 0x002fea0003900000 */
[----:B------:R-:W1:Y:S02]  /*11da0*/  @!P0 SYNCS.PHASECHK.TRANS64 P0, [R9+URZ], R4 ;  /* 0x00000004090085a7 */ /* 0x000e64000800007f */
[----:B-1----:R-:W-:Y:S05]  /*11db0*/  @!P0 BRA `(.L_x_449) ;  /* 0xfffffffc00f08947 */ /* 0x002fea000383ffff */
[----:B------:R-:W-:Y:S05]  /*11dc0*/  BRA `(.L_x_474) ;  /* 0xfffffff400bc7947 */ /* 0x000fea000383ffff */
.L_x_450:
[----:B0-----:R0:W1:Y:S02]  /*11dd0*/  SYNCS.PHASECHK.TRANS64.TRYWAIT P0, [R6+URZ], R5 ;  /* 0x00000005060075a7 */ /* 0x001064000800017f */
[----:B-1----:R-:W-:Y:S05]  /*11de0*/  @!P0 NANOSLEEP.SYNCS 0x989680 ;  /* 0x009896800000895d */ /* 0x002fea0003900000 */
[----:B------:R-:W1:Y:S02]  /*11df0*/  @!P0 SYNCS.PHASECHK.TRANS64 P0, [R6+URZ], R5 ;  /* 0x00000005060085a7 */ /* 0x000e64000800007f */
[----:B-1----:R-:W-:Y:S05]  /*11e00*/  @!P0 BRA `(.L_x_450) ;  /* 0xfffffffc00f08947 */ /* 0x002fea000383ffff */
[----:B------:R-:W-:Y:S05]  /*11e10*/  BRA `(.L_x_475) ;  /* 0xfffffff400cc7947 */ /* 0x000fea000383ffff */
.L_x_451:
[----:B0-----:R0:W1:Y:S02]  /*11e20*/  SYNCS.PHASECHK.TRANS64.TRYWAIT P0, [R9+URZ], R4 ;  /* 0x00000004090075a7 */ /* 0x001064000800017f */
[----:B-1----:R-:W-:Y:S05]  /*11e30*/  @!P0 NANOSLEEP.SYNCS 0x989680 ;  /* 0x009896800000895d */ /* 0x002fea0003900000 */
[----:B------:R-:W1:Y:S02]  /*11e40*/  @!P0 SYNCS.PHASECHK.TRANS64 P0, [R9+URZ], R4 ;  /* 0x00000004090085a7 */ /* 0x000e64000800007f */
[----:B-1----:R-:W-:Y:S05]  /*11e50*/  @!P0 BRA `(.L_x_451) ;  /* 0xfffffffc00f08947 */ /* 0x002fea000383ffff */
[----:B------:R-:W-:Y:S05]  /*11e60*/  BRA `(.L_x_476) ;  /* 0xfffffff400dc7947 */ /* 0x000fea000383ffff */
.L_x_452:
[----:B0-----:R0:W1:Y:S02]  /*11e70*/  SYNCS.PHASECHK.TRANS64.TRYWAIT P0, [R6+URZ], R5 ;  /* 0x00000005060075a7 */ /* 0x001064000800017f */
[----:B-1----:R-:W-:Y:S05]  /*11e80*/  @!P0 NANOSLEEP.SYNCS 0x989680 ;  /* 0x009896800000895d */ /* 0x002fea0003900000 */
[----:B------:R-:W1:Y:S02]  /*11e90*/  @!P0 SYNCS.PHASECHK.TRANS64 P0, [R6+URZ], R5 ;  /* 0x00000005060085a7 */ /* 0x000e64000800007f */
[----:B-1----:R-:W-:Y:S05]  /*11ea0*/  @!P0 BRA `(.L_x_452) ;  /* 0xfffffffc00f08947 */ /* 0x002fea000383ffff */
[----:B------:R-:W-:Y:S05]  /*11eb0*/  BRA `(.L_x_477) ;  /* 0xfffffff400ec7947 */ /* 0x000fea000383ffff */
.L_x_453:
[----:B0-----:R0:W1:Y:S02]  /*11ec0*/  SYNCS.PHASECHK.TRANS64.TRYWAIT P0, [R9+URZ], R4 ;  /* 0x00000004090075a7 */ /* 0x001064000800017f */
[----:B-1----:R-:W-:Y:S05]  /*11ed0*/  @!P0 NANOSLEEP.SYNCS 0x989680 ;  /* 0x009896800000895d */ /* 0x002fea0003900000 */
[----:B------:R-:W1:Y:S02]  /*11ee0*/  @!P0 SYNCS.PHASECHK.TRANS64 P0, [R9+URZ], R4 ;  /* 0x00000004090085a7 */ /* 0x000e64000800007f */
[----:B-1----:R-:W-:Y:S05]  /*11ef0*/  @!P0 BRA `(.L_x_453) ;  /* 0xfffffffc00f08947 */ /* 0x002fea000383ffff */
[----:B------:R-:W-:Y:S05]  /*11f00*/  BRA `(.L_x_478) ;  /* 0xfffffff400fc7947 */ /* 0x000fea000383ffff */
.L_x_454:
[----:B-1----:R1:W2:Y:S02]  /*11f10*/  SYNCS.PHASECHK.TRANS64.TRYWAIT P0, [R6+URZ], R5 ;  /* 0x00000005060075a7 */ /* 0x0022a4000800017f */
[----:B--2---:R-:W-:Y:S05]  /*11f20*/  @!P0 NANOSLEEP.SYNCS 0x989680 ;  /* 0x009896800000895d */ /* 0x004fea0003900000 */
[----:B------:R-:W2:Y:S02]  /*11f30*/  @!P0 SYNCS.PHASECHK.TRANS64 P0, [R6+URZ], R5 ;  /* 0x00000005060085a7 */ /* 0x000ea4000800007f */
[----:B--2---:R-:W-:Y:S05]  /*11f40*/  @!P0 BRA `(.L_x_454) ;  /* 0xfffffffc00f08947 */ /* 0x004fea000383ffff */
[----:B------:R-:W-:Y:S05]  /*11f50*/  BRA `(.L_x_479) ;  /* 0xfffffff800047947 */ /* 0x000fea000383ffff */
.L_x_480:
[----:B------:R-:W-:-:S00]  /*11f60*/  BRA `(.L_x_480) ;  /* 0xfffffffc00fc7947 */ /* 0x000fc0000383ffff */
[----:B------:R-:W-:-:S00]  /*11f70*/  NOP ;  /* 0x0000000000007918 */ /* 0x000fc00000000000 */
        /* <DEDUP_REMOVED lines=8> */
.L_x_481:


//--------------------- .nv.global.init           --------------------------
	.section	.nv.global.init,"aw",@progbits
.nv.global.init:
	.type		$str$22,@object
	.size		$str$22,($str$23 - $str$22)
$str$22:
        /*0000*/ 	.byte	0x6b, 0x5f, 0x74, 0x69, 0x6c, 0x65, 0x5f, 0x63, 0x6f, 0x75, 0x6e, 0x74, 0x20, 0x3e, 0x3d, 0x20
        /*0010*/ 	.byte	0x31, 0x00
	.type		$str$23,@object
	.size		$str$23,(__unnamed_1 - $str$23)
$str$23:
        /*0012*/ 	.byte	0x2f, 0x74, 0x6d, 0x70, 0x2f, 0x63, 0x75, 0x74, 0x6c, 0x61, 0x73, 0x73, 0x5f, 0x73, 0x77, 0x65
        /*0022*/ 	.byte	0x65, 0x70, 0x5f, 0x73, 0x72, 0x63, 0x2f, 0x69, 0x6e, 0x63, 0x6c, 0x75, 0x64, 0x65, 0x2f, 0x63
        /*0032*/ 	.byte	0x75, 0x74, 0x6c, 0x61, 0x73, 0x73, 0x2f, 0x67, 0x65, 0x6d, 0x6d, 0x2f, 0x63, 0x6f, 0x6c, 0x6c
        /*0042*/ 	.byte	0x65, 0x63, 0x74, 0x69, 0x76, 0x65, 0x2f, 0x73, 0x6d, 0x39, 0x30, 0x5f, 0x6d, 0x6d, 0x61, 0x5f
        /*0052*/ 	.byte	0x74, 0x6d, 0x61, 0x5f, 0x67, 0x6d, 0x6d, 0x61, 0x5f, 0x73, 0x73, 0x5f, 0x77, 0x61, 0x72, 0x70
        /*0062*/ 	.byte	0x73, 0x70, 0x65, 0x63, 0x69, 0x61, 0x6c, 0x69, 0x7a, 0x65, 0x64, 0x2e, 0x68, 0x70, 0x70, 0x00
	.type		__unnamed_1,@object
	.size		__unnamed_1,(.L_0 - __unnamed_1)
__unnamed_1:
        /*0072*/ 	.byte	0x76, 0x6f, 0x69, 0x64, 0x20, 0x63, 0x75, 0x74, 0x6c, 0x61, 0x73, 0x73, 0x3a, 0x3a, 0x67, 0x65
        /* <DEDUP_REMOVED lines=180> */
        /*0bc2*/ 	.byte	0x74, 0x79, 0x5d, 0x00
.L_0:


//--------------------- .nv.shared._ZN7cutlass13device_kernelINS_4gemm6kernel13GemmUniversalIN4cute5tupleIJiiiiEEENS1_10collective13CollectiveMmaINS1_34MainloopSm90TmaGmmaWarpSpecializedILi16ENS5_IJNS4_1CILi2EEENSA_ILi1EEESC_EEENS1_32KernelTmaWarpSpecializedPingpongEEENS5_IJNSA_ILi64EEENSA_ILi384EEENSA_ILi16EEEEEENS_6half_tENS5_IJlSC_lEEESK_SL_NS4_8TiledMMAINS4_8MMA_AtomIJNS4_4SM904GMMA26MMA_64x192x16_F32F16F16_SSILNSP_5MajorE0ELSR_0ELNSP_7ScaleInE1ELSS_1EEEEEENS4_6LayoutINS5_IJSC_SC_SC_EEENS5_IJNSA_ILi0EEESX_SX_EEEEENS5_IJNS4_10UnderscoreES10_S10_EEEEENS4_13SM90_TMA_LOADENS4_14ComposedLayoutINS4_7SwizzleILi1ELi4ELi3EEENS4_18smem_ptr_flag_bitsILi16EEENSV_INS5_IJNSA_ILi8EEESI_EEENS5_IJSI_SC_EEEEEEEvNS4_8identityENS4_23SM90_TMA_LOAD_MULTICASTES1D_vS1E_EENS_8epilogue10collective6detail29Sm90TmaWarpSpecializedAdapterINS1I_15DefaultEpilogueISK_SL_SL_NS1H_6thread17LinearCombinationISK_Li1EffLNS1M_9ScaleType4KindE0ELNS_15FloatRoundStyleE2ESK_EENS1_15EpilogueDefaultEEEEEvvEEEEvNT_6ParamsE --------------------------
	.section	.nv.shared._ZN7cutlass13device_kernelINS_4gemm6kernel13GemmUniversalIN4cute5tupleIJiiiiEEENS1_10collective13CollectiveMmaINS1_34MainloopSm90TmaGmmaWarpSpecializedILi16ENS5_IJNS4_1CILi2EEENSA_ILi1EEESC_EEENS1_32KernelTmaWarpSpecializedPingpongEEENS5_IJNSA_ILi64EEENSA_ILi384EEENSA_ILi16EEEEEENS_6half_tENS5_IJlSC_lEEESK_SL_NS4_8TiledMMAINS4_8MMA_AtomIJNS4_4SM904GMMA26MMA_64x192x16_F32F16F16_SSILNSP_5MajorE0ELSR_0ELNSP_7ScaleInE1ELSS_1EEEEEENS4_6LayoutINS5_IJSC_SC_SC_EEENS5_IJNSA_ILi0EEESX_SX_EEEEENS5_IJNS4_10UnderscoreES10_S10_EEEEENS4_13SM90_TMA_LOADENS4_14ComposedLayoutINS4_7SwizzleILi1ELi4ELi3EEENS4_18smem_ptr_flag_bitsILi16EEENSV_INS5_IJNSA_ILi8EEESI_EEENS5_IJSI_SC_EEEEEEEvNS4_8identityENS4_23SM90_TMA_LOAD_MULTICASTES1D_vS1E_EENS_8epilogue10collective6detail29Sm90TmaWarpSpecializedAdapterINS1I_15DefaultEpilogueISK_SL_SL_NS1H_6thread17LinearCombinationISK_Li1EffLNS1M_9ScaleType4KindE0ELNS_15FloatRoundStyleE2ESK_EENS1_15EpilogueDefaultEEEEEvvEEEEvNT_6ParamsE,"aw",@nobits
	.sectionflags	@""
	.align	16
	.zero		1024


//--------------------- .nv.shared.reserved.0     --------------------------
	.section	.nv.shared.reserved.0,"aw",@nobits
	.weak		__nv_reservedSMEM_offset_0_alias
	.size		__nv_reservedSMEM_offset_0_alias, 0, 0
	.other		__nv_reservedSMEM_offset_0_alias,@"STO_CUDA_RESERVED_SHARED STV_DEFAULT"
__nv_reservedSMEM_offset_0_alias:
	.zero		0


//--------------------- .nv.global                --------------------------
	.section	.nv.global,"aw",@nobits
.nv.global:
	.type		_ZN39_INTERNAL_958f5201_4_k_cu_7d710615_36804cute1_E,@object
	.size		_ZN39_INTERNAL_958f5201_4_k_cu_7d710615_36804cute1_E,(_ZN39_INTERNAL_958f5201_4_k_cu_7d710615_36804cuda3std3__45__cpo6cbeginE - _ZN39_INTERNAL_958f5201_4_k_cu_7d710615_36804cute1_E)
_ZN39_INTERNAL_958f5201_4_k_cu_7d710615_36804cute1_E:
	.zero		1
	.type		_ZN39_INTERNAL_958f5201_4_k_cu_7d710615_36804cuda3std3__45__cpo6cbeginE,@object
	.size		_ZN39_INTERNAL_958f5201_4_k_cu_7d710615_36804cuda3std3__45__cpo6cbeginE,(_ZN39_INTERNAL_958f5201_4_k_cu_7d710615_36804cuda3std3__48in_placeE - _ZN39_INTERNAL_958f5201_4_k_cu_7d710615_36804cuda3std3__45__cpo6cbeginE)
_ZN39_INTERNAL_958f5201_4_k_cu_7d710615_36804cuda3std3__45__cpo6cbeginE:
	.zero		1
	.type		_ZN39_INTERNAL_958f5201_4_k_cu_7d710615_36804cuda3std3__48in_placeE,@object
	.size		_ZN39_INTERNAL_958f5201_4_k_cu_7d710615_36804cuda3std3__48in_placeE,(_ZN39_INTERNAL_958f5201_4_k_cu_7d710615_36804cuda3std6ranges3__45__cpo9iter_moveE - _ZN39_INTERNAL_958f5201_4_k_cu_7d710615_36804cuda3std3__48in_placeE)
_ZN39_INTERNAL_958f5201_4_k_cu_7d710615_36804cuda3std3__48in_placeE:
	.zero		1
	.type		_ZN39_INTERNAL_958f5201_4_k_cu_7d710615_36804cuda3std6ranges3__45__cpo9iter_moveE,@object
	.size		_ZN39_INTERNAL_958f5201_4_k_cu_7d710615_36804cuda3std6ranges3__45__cpo9iter_moveE,(_ZN39_INTERNAL_958f5201_4_k_cu_7d710615_36804cuda3std3__45__cpo5beginE - _ZN39_INTERNAL_958f5201_4_k_cu_7d710615_36804cuda3std6ranges3__45__cpo9iter_moveE)
_ZN39_INTERNAL_958f5201_4_k_cu_7d710615_36804cuda3std6ranges3__45__cpo9iter_moveE:
	.zero		1
	.type		_ZN39_INTERNAL_958f5201_4_k_cu_7d710615_36804cuda3std3__45__cpo5beginE,@object
	.size		_ZN39_INTERNAL_958f5201_4_k_cu_7d710615_36804cuda3std3__45__cpo5beginE,(_ZN39_INTERNAL_958f5201_4_k_cu_7d710615_36804cuda3std3__441_GLOBAL__N__958f5201_4_k_cu_7d710615_36806ignoreE - _ZN39_INTERNAL_958f5201_4_k_cu_7d710615_36804cuda3std3__45__cpo5beginE)
_ZN39_INTERNAL_958f5201_4_k_cu_7d710615_36804cuda3std3__45__cpo5beginE:
	.zero		1
	.type		_ZN39_INTERNAL_958f5201_4_k_cu_7d710615_36804cuda3std3__441_GLOBAL__N__958f5201_4_k_cu_7d710615_36806ignoreE,@object
	.size		_ZN39_INTERNAL_958f5201_4_k_cu_7d710615_36804cuda3std3__441_GLOBAL__N__958f5201_4_k_cu_7d710615_36806ignoreE,(_ZN39_INTERNAL_958f5201_4_k_cu_7d710615_36804cute7productE - _ZN39_INTERNAL_958f5201_4_k_cu_7d710615_36804cuda3std3__441_GLOBAL__N__958f5201_4_k_cu_7d710615_36806ignoreE)
_ZN39_INTERNAL_958f5201_4_k_cu_7d710615_36804cuda3std3__441_GLOBAL__N__958f5201_4_k_cu_7d710615_36806ignoreE:
	.zero		1
	.type		_ZN39_INTERNAL_958f5201_4_k_cu_7d710615_36804cute7productE,@object
	.size		_ZN39_INTERNAL_958f5201_4_k_cu_7d710615_36804cute7productE,(_ZN39_INTERNAL_958f5201_4_k_cu_7d710615_36804cuda3std3__45__cpo3endE - _ZN39_INTERNAL_958f5201_4_k_cu_7d710615_36804cute7productE)
_ZN39_INTERNAL_958f5201_4_k_cu_7d710615_36804cute7productE:
	.zero		1
	.type		_ZN39_INTERNAL_958f5201_4_k_cu_7d710615_36804cuda3std3__45__cpo3endE,@object
	.size		_ZN39_INTERNAL_958f5201_4_k_cu_7d710615_36804cuda3std3__45__cpo3endE,(_ZN39_INTERNAL_958f5201_4_k_cu_7d710615_36804cuda3std3__419piecewise_constructE - _ZN39_INTERNAL_958f5201_4_k_cu_7d710615_36804cuda3std3__45__cpo3endE)
_ZN39_INTERNAL_958f5201_4_k_cu_7d710615_36804cuda3std3__45__cpo3endE:
	.zero		1
	.type		_ZN39_INTERNAL_958f5201_4_k_cu_7d710615_36804cuda3std3__419piecewise_constructE,@object
	.size		_ZN39_INTERNAL_958f5201_4_k_cu_7d710615_36804cuda3std3__419piecewise_constructE,(_ZN39_INTERNAL_958f5201_4_k_cu_7d710615_36804cuda3std3__45__cpo4cendE - _ZN39_INTERNAL_958f5201_4_k_cu_7d710615_36804cuda3std3__419piecewise_constructE)
_ZN39_INTERNAL_958f5201_4_k_cu_7d710615_36804cuda3std3__419piecewise_constructE:
	.zero		1
	.type		_ZN39_INTERNAL_958f5201_4_k_cu_7d710615_36804cuda3std3__45__cpo4cendE,@object
	.size		_ZN39_INTERNAL_958f5201_4_k_cu_7d710615_36804cuda3std3__45__cpo4cendE,(_ZN39_INTERNAL_958f5201_4_k_cu_7d710615_36804cuda3std6ranges3__45__cpo4swapE - _ZN39_INTERNAL_958f5201_4_k_cu_7d710615_36804cuda3std3__45__cpo4cendE)
_ZN39_INTERNAL_958f5201_4_k_cu_7d710615_36804cuda3std3__45__cpo4cendE:
	.zero		1
	.type		_ZN39_INTERNAL_958f5201_4_k_cu_7d710615_36804cuda3std6ranges3__45__cpo4swapE,@object
	.size		_ZN39_INTERNAL_958f5201_4_k_cu_7d710615_36804cuda3std6ranges3__45__cpo4swapE,(.L_8 - _ZN39_INTERNAL_958f5201_4_k_cu_7d710615_36804cuda3std6ranges3__45__cpo4swapE)
_ZN39_INTERNAL_958f5201_4_k_cu_7d710615_36804cuda3std6ranges3__45__cpo4swapE:
	.zero		1
.L_8:


//--------------------- .nv.constant0._ZN7cutlass13device_kernelINS_4gemm6kernel13GemmUniversalIN4cute5tupleIJiiiiEEENS1_10collective13CollectiveMmaINS1_34MainloopSm90TmaGmmaWarpSpecializedILi16ENS5_IJNS4_1CILi2EEENSA_ILi1EEESC_EEENS1_32KernelTmaWarpSpecializedPingpongEEENS5_IJNSA_ILi64EEENSA_ILi384EEENSA_ILi16EEEEEENS_6half_tENS5_IJlSC_lEEESK_SL_NS4_8TiledMMAINS4_8MMA_AtomIJNS4_4SM904GMMA26MMA_64x192x16_F32F16F16_SSILNSP_5MajorE0ELSR_0ELNSP_7ScaleInE1ELSS_1EEEEEENS4_6LayoutINS5_IJSC_SC_SC_EEENS5_IJNSA_ILi0EEESX_SX_EEEEENS5_IJNS4_10UnderscoreES10_S10_EEEEENS4_13SM90_TMA_LOADENS4_14ComposedLayoutINS4_7SwizzleILi1ELi4ELi3EEENS4_18smem_ptr_flag_bitsILi16EEENSV_INS5_IJNSA_ILi8EEESI_EEENS5_IJSI_SC_EEEEEEEvNS4_8identityENS4_23SM90_TMA_LOAD_MULTICASTES1D_vS1E_EENS_8epilogue10collective6detail29Sm90TmaWarpSpecializedAdapterINS1I_15DefaultEpilogueISK_SL_SL_NS1H_6thread17LinearCombinationISK_Li1EffLNS1M_9ScaleType4KindE0ELNS_15FloatRoundStyleE2ESK_EENS1_15EpilogueDefaultEEEEEvvEEEEvNT_6ParamsE --------------------------
	.section	.nv.constant0._ZN7cutlass13device_kernelINS_4gemm6kernel13GemmUniversalIN4cute5tupleIJiiiiEEENS1_10collective13CollectiveMmaINS1_34MainloopSm90TmaGmmaWarpSpecializedILi16ENS5_IJNS4_1CILi2EEENSA_ILi1EEESC_EEENS1_32KernelTmaWarpSpecializedPingpongEEENS5_IJNSA_ILi64EEENSA_ILi384EEENSA_ILi16EEEEEENS_6half_tENS5_IJlSC_lEEESK_SL_NS4_8TiledMMAINS4_8MMA_AtomIJNS4_4SM904GMMA26MMA_64x192x16_F32F16F16_SSILNSP_5MajorE0ELSR_0ELNSP_7ScaleInE1ELSS_1EEEEEENS4_6LayoutINS5_IJSC_SC_SC_EEENS5_IJNSA_ILi0EEESX_SX_EEEEENS5_IJNS4_10UnderscoreES10_S10_EEEEENS4_13SM90_TMA_LOADENS4_14ComposedLayoutINS4_7SwizzleILi1ELi4ELi3EEENS4_18smem_ptr_flag_bitsILi16EEENSV_INS5_IJNSA_ILi8EEESI_EEENS5_IJSI_SC_EEEEEEEvNS4_8identityENS4_23SM90_TMA_LOAD_MULTICASTES1D_vS1E_EENS_8epilogue10collective6detail29Sm90TmaWarpSpecializedAdapterINS1I_15DefaultEpilogueISK_SL_SL_NS1H_6thread17LinearCombinationISK_Li1EffLNS1M_9ScaleType4KindE0ELNS_15FloatRoundStyleE2ESK_EENS1_15EpilogueDefaultEEEEEvvEEEEvNT_6ParamsE,"a",@progbits
	.sectionflags	@""
	.align	4
.nv.constant0._ZN7cutlass13device_kernelINS_4gemm6kernel13GemmUniversalIN4cute5tupleIJiiiiEEENS1_10collective13CollectiveMmaINS1_34MainloopSm90TmaGmmaWarpSpecializedILi16ENS5_IJNS4_1CILi2EEENSA_ILi1EEESC_EEENS1_32KernelTmaWarpSpecializedPingpongEEENS5_IJNSA_ILi64EEENSA_ILi384EEENSA_ILi16EEEEEENS_6half_tENS5_IJlSC_lEEESK_SL_NS4_8TiledMMAINS4_8MMA_AtomIJNS4_4SM904GMMA26MMA_64x192x16_F32F16F16_SSILNSP_5MajorE0ELSR_0ELNSP_7ScaleInE1ELSS_1EEEEEENS4_6LayoutINS5_IJSC_SC_SC_EEENS5_IJNSA_ILi0EEESX_SX_EEEEENS5_IJNS4_10UnderscoreES10_S10_EEEEENS4_13SM90_TMA_LOADENS4_14ComposedLayoutINS4_7SwizzleILi1ELi4ELi3EEENS4_18smem_ptr_flag_bitsILi16EEENSV_INS5_IJNSA_ILi8EEESI_EEENS5_IJSI_SC_EEEEEEEvNS4_8identityENS4_23SM90_TMA_LOAD_MULTICASTES1D_vS1E_EENS_8epilogue10collective6detail29Sm90TmaWarpSpecializedAdapterINS1I_15DefaultEpilogueISK_SL_SL_NS1H_6thread17LinearCombinationISK_Li1EffLNS1M_9ScaleType4KindE0ELNS_15FloatRoundStyleE2ESK_EENS1_15EpilogueDefaultEEEEEvvEEEEvNT_6ParamsE:
	.zero		1664


//--------------------- SYMBOLS --------------------------

	.type		.nv.reservedSmem.offset0,@object
	.size		.nv.reservedSmem.offset0,0x4
	.type		__assertfail,@function
